//
// Generated by NVIDIA NVVM Compiler
//
// Compiler Build ID: CL-36424714
// Cuda compilation tools, release 13.0, V13.0.88
// Based on NVVM 20.0.0
//

.version 9.0
.target sm_100
.address_size 64

	// .globl	_Z13matmul_kerneliiiPKfS0_Pf
.extern .func  (.param .b32 func_retval0) vprintf
(
	.param .b64 vprintf_param_0,
	.param .b64 vprintf_param_1
)
;
// _ZZ13matmul_kerneliiiPKfS0_PfE6tile_X has been demoted
// _ZZ13matmul_kerneliiiPKfS0_PfE8tile_KRP has been demoted
// _ZZ20krp_kernel_sharedmemiiiPKfS0_PfE6tile_A has been demoted
// _ZZ20krp_kernel_sharedmemiiiPKfS0_PfE6tile_B has been demoted
.global .align 1 .b8 $str[62] = {10, 32, 73, 70, 32, 65, 58, 32, 98, 105, 100, 61, 37, 100, 32, 98, 100, 105, 109, 61, 37, 100, 32, 116, 105, 100, 61, 37, 100, 32, 105, 100, 120, 61, 37, 100, 32, 119, 61, 37, 100, 32, 115, 116, 101, 112, 61, 37, 100, 44, 32, 116, 105, 108, 101, 95, 65, 61, 37, 102, 10};
.global .align 1 .b8 $str$1[62] = {10, 32, 73, 70, 32, 66, 58, 32, 98, 105, 100, 61, 37, 100, 32, 98, 100, 105, 109, 61, 37, 100, 32, 116, 105, 100, 61, 37, 100, 32, 105, 100, 120, 61, 37, 100, 32, 119, 61, 37, 100, 32, 115, 116, 101, 112, 61, 37, 100, 44, 32, 116, 105, 108, 101, 95, 66, 61, 37, 102, 10};
.global .align 1 .b8 $str$2[59] = {10, 32, 98, 105, 100, 61, 37, 100, 32, 98, 100, 105, 109, 61, 37, 100, 32, 116, 105, 100, 61, 37, 100, 32, 105, 100, 120, 61, 37, 100, 32, 99, 111, 108, 61, 37, 100, 32, 116, 105, 108, 101, 95, 65, 61, 37, 102, 32, 116, 105, 108, 101, 95, 66, 61, 37, 102, 10};

.visible .entry _Z13matmul_kerneliiiPKfS0_Pf(
	.param .u32 _Z13matmul_kerneliiiPKfS0_Pf_param_0,
	.param .u32 _Z13matmul_kerneliiiPKfS0_Pf_param_1,
	.param .u32 _Z13matmul_kerneliiiPKfS0_Pf_param_2,
	.param .u64 .ptr .align 1 _Z13matmul_kerneliiiPKfS0_Pf_param_3,
	.param .u64 .ptr .align 1 _Z13matmul_kerneliiiPKfS0_Pf_param_4,
	.param .u64 .ptr .align 1 _Z13matmul_kerneliiiPKfS0_Pf_param_5
)
{
	.reg .pred 	%p<12>;
	.reg .b32 	%r<42>;
	.reg .b32 	%f<111>;
	.reg .b64 	%rd<13>;
	// demoted variable
	.shared .align 4 .b8 _ZZ13matmul_kerneliiiPKfS0_PfE6tile_X[4096];
	// demoted variable
	.shared .align 4 .b8 _ZZ13matmul_kerneliiiPKfS0_PfE8tile_KRP[4096];
	ld.param.u32 	%r23, [_Z13matmul_kerneliiiPKfS0_Pf_param_0];
	ld.param.u32 	%r24, [_Z13matmul_kerneliiiPKfS0_Pf_param_1];
	ld.param.u32 	%r25, [_Z13matmul_kerneliiiPKfS0_Pf_param_2];
	ld.param.u64 	%rd4, [_Z13matmul_kerneliiiPKfS0_Pf_param_3];
	ld.param.u64 	%rd5, [_Z13matmul_kerneliiiPKfS0_Pf_param_4];
	ld.param.u64 	%rd6, [_Z13matmul_kerneliiiPKfS0_Pf_param_5];
	mov.u32 	%r26, %ctaid.y;
	mov.u32 	%r27, %ntid.y;
	mov.u32 	%r39, %tid.y;
	mad.lo.s32 	%r2, %r26, %r27, %r39;
	mov.u32 	%r28, %ctaid.x;
	mov.u32 	%r29, %ntid.x;
	mov.u32 	%r37, %tid.x;
	mad.lo.s32 	%r4, %r28, %r29, %r37;
	setp.lt.s32 	%p1, %r25, 1;
	mov.f32 	%f110, 0f00000000;
	@%p1 bra 	$L__BB0_7;
	add.s32 	%r30, %r25, 31;
	shr.u32 	%r31, %r30, 5;
	shl.b32 	%r32, %r39, 7;
	mov.u32 	%r33, _ZZ13matmul_kerneliiiPKfS0_PfE6tile_X;
	add.s32 	%r5, %r33, %r32;
	shl.b32 	%r34, %r37, 2;
	add.s32 	%r6, %r5, %r34;
	mov.u32 	%r35, _ZZ13matmul_kerneliiiPKfS0_PfE8tile_KRP;
	add.s32 	%r8, %r35, %r34;
	add.s32 	%r7, %r8, %r32;
	neg.s32 	%r41, %r31;
	mad.lo.s32 	%r40, %r39, %r24, %r4;
	shl.b32 	%r11, %r24, 5;
	mad.lo.s32 	%r38, %r25, %r2, %r37;
	cvta.to.global.u64 	%rd1, %rd4;
	cvta.to.global.u64 	%rd2, %rd5;
	mov.f32 	%f110, 0f00000000;
$L__BB0_2:
	setp.ge.s32 	%p2, %r2, %r23;
	mul.wide.s32 	%rd7, %r38, 4;
	add.s64 	%rd3, %rd1, %rd7;
	setp.ge.s32 	%p3, %r37, %r25;
	mov.f32 	%f108, 0f00000000;
	or.pred  	%p4, %p2, %p3;
	@%p4 bra 	$L__BB0_4;
	ld.global.f32 	%f108, [%rd3];
$L__BB0_4:
	setp.ge.s32 	%p5, %r4, %r24;
	st.shared.f32 	[%r6], %f108;
	setp.ge.s32 	%p6, %r39, %r25;
	mov.f32 	%f109, 0f00000000;
	or.pred  	%p7, %p5, %p6;
	@%p7 bra 	$L__BB0_6;
	mul.wide.s32 	%rd8, %r40, 4;
	add.s64 	%rd9, %rd2, %rd8;
	ld.global.f32 	%f109, [%rd9];
$L__BB0_6:
	st.shared.f32 	[%r7], %f109;
	bar.sync 	0;
	ld.shared.f32 	%f12, [%r5];
	ld.shared.f32 	%f13, [%r8];
	fma.rn.f32 	%f14, %f12, %f13, %f110;
	ld.shared.f32 	%f15, [%r5+4];
	ld.shared.f32 	%f16, [%r8+128];
	fma.rn.f32 	%f17, %f15, %f16, %f14;
	ld.shared.f32 	%f18, [%r5+8];
	ld.shared.f32 	%f19, [%r8+256];
	fma.rn.f32 	%f20, %f18, %f19, %f17;
	ld.shared.f32 	%f21, [%r5+12];
	ld.shared.f32 	%f22, [%r8+384];
	fma.rn.f32 	%f23, %f21, %f22, %f20;
	ld.shared.f32 	%f24, [%r5+16];
	ld.shared.f32 	%f25, [%r8+512];
	fma.rn.f32 	%f26, %f24, %f25, %f23;
	ld.shared.f32 	%f27, [%r5+20];
	ld.shared.f32 	%f28, [%r8+640];
	fma.rn.f32 	%f29, %f27, %f28, %f26;
	ld.shared.f32 	%f30, [%r5+24];
	ld.shared.f32 	%f31, [%r8+768];
	fma.rn.f32 	%f32, %f30, %f31, %f29;
	ld.shared.f32 	%f33, [%r5+28];
	ld.shared.f32 	%f34, [%r8+896];
	fma.rn.f32 	%f35, %f33, %f34, %f32;
	ld.shared.f32 	%f36, [%r5+32];
	ld.shared.f32 	%f37, [%r8+1024];
	fma.rn.f32 	%f38, %f36, %f37, %f35;
	ld.shared.f32 	%f39, [%r5+36];
	ld.shared.f32 	%f40, [%r8+1152];
	fma.rn.f32 	%f41, %f39, %f40, %f38;
	ld.shared.f32 	%f42, [%r5+40];
	ld.shared.f32 	%f43, [%r8+1280];
	fma.rn.f32 	%f44, %f42, %f43, %f41;
	ld.shared.f32 	%f45, [%r5+44];
	ld.shared.f32 	%f46, [%r8+1408];
	fma.rn.f32 	%f47, %f45, %f46, %f44;
	ld.shared.f32 	%f48, [%r5+48];
	ld.shared.f32 	%f49, [%r8+1536];
	fma.rn.f32 	%f50, %f48, %f49, %f47;
	ld.shared.f32 	%f51, [%r5+52];
	ld.shared.f32 	%f52, [%r8+1664];
	fma.rn.f32 	%f53, %f51, %f52, %f50;
	ld.shared.f32 	%f54, [%r5+56];
	ld.shared.f32 	%f55, [%r8+1792];
	fma.rn.f32 	%f56, %f54, %f55, %f53;
	ld.shared.f32 	%f57, [%r5+60];
	ld.shared.f32 	%f58, [%r8+1920];
	fma.rn.f32 	%f59, %f57, %f58, %f56;
	ld.shared.f32 	%f60, [%r5+64];
	ld.shared.f32 	%f61, [%r8+2048];
	fma.rn.f32 	%f62, %f60, %f61, %f59;
	ld.shared.f32 	%f63, [%r5+68];
	ld.shared.f32 	%f64, [%r8+2176];
	fma.rn.f32 	%f65, %f63, %f64, %f62;
	ld.shared.f32 	%f66, [%r5+72];
	ld.shared.f32 	%f67, [%r8+2304];
	fma.rn.f32 	%f68, %f66, %f67, %f65;
	ld.shared.f32 	%f69, [%r5+76];
	ld.shared.f32 	%f70, [%r8+2432];
	fma.rn.f32 	%f71, %f69, %f70, %f68;
	ld.shared.f32 	%f72, [%r5+80];
	ld.shared.f32 	%f73, [%r8+2560];
	fma.rn.f32 	%f74, %f72, %f73, %f71;
	ld.shared.f32 	%f75, [%r5+84];
	ld.shared.f32 	%f76, [%r8+2688];
	fma.rn.f32 	%f77, %f75, %f76, %f74;
	ld.shared.f32 	%f78, [%r5+88];
	ld.shared.f32 	%f79, [%r8+2816];
	fma.rn.f32 	%f80, %f78, %f79, %f77;
	ld.shared.f32 	%f81, [%r5+92];
	ld.shared.f32 	%f82, [%r8+2944];
	fma.rn.f32 	%f83, %f81, %f82, %f80;
	ld.shared.f32 	%f84, [%r5+96];
	ld.shared.f32 	%f85, [%r8+3072];
	fma.rn.f32 	%f86, %f84, %f85, %f83;
	ld.shared.f32 	%f87, [%r5+100];
	ld.shared.f32 	%f88, [%r8+3200];
	fma.rn.f32 	%f89, %f87, %f88, %f86;
	ld.shared.f32 	%f90, [%r5+104];
	ld.shared.f32 	%f91, [%r8+3328];
	fma.rn.f32 	%f92, %f90, %f91, %f89;
	ld.shared.f32 	%f93, [%r5+108];
	ld.shared.f32 	%f94, [%r8+3456];
	fma.rn.f32 	%f95, %f93, %f94, %f92;
	ld.shared.f32 	%f96, [%r5+112];
	ld.shared.f32 	%f97, [%r8+3584];
	fma.rn.f32 	%f98, %f96, %f97, %f95;
	ld.shared.f32 	%f99, [%r5+116];
	ld.shared.f32 	%f100, [%r8+3712];
	fma.rn.f32 	%f101, %f99, %f100, %f98;
	ld.shared.f32 	%f102, [%r5+120];
	ld.shared.f32 	%f103, [%r8+3840];
	fma.rn.f32 	%f104, %f102, %f103, %f101;
	ld.shared.f32 	%f105, [%r5+124];
	ld.shared.f32 	%f106, [%r8+3968];
	fma.rn.f32 	%f110, %f105, %f106, %f104;
	bar.sync 	0;
	add.s32 	%r41, %r41, 1;
	setp.ne.s32 	%p8, %r41, 0;
	add.s32 	%r40, %r40, %r11;
	add.s32 	%r39, %r39, 32;
	add.s32 	%r38, %r38, 32;
	add.s32 	%r37, %r37, 32;
	@%p8 bra 	$L__BB0_2;
$L__BB0_7:
	setp.ge.s32 	%p9, %r2, %r23;
	setp.ge.s32 	%p10, %r4, %r24;
	or.pred  	%p11, %p9, %p10;
	@%p11 bra 	$L__BB0_9;
	mad.lo.s32 	%r36, %r24, %r2, %r4;
	cvta.to.global.u64 	%rd10, %rd6;
	mul.wide.s32 	%rd11, %r36, 4;
	add.s64 	%rd12, %rd10, %rd11;
	st.global.f32 	[%rd12], %f110;
$L__BB0_9:
	ret;

}
	// .globl	_Z10krp_kerneliiiPKfS0_Pf
.visible .entry _Z10krp_kerneliiiPKfS0_Pf(
	.param .u32 _Z10krp_kerneliiiPKfS0_Pf_param_0,
	.param .u32 _Z10krp_kerneliiiPKfS0_Pf_param_1,
	.param .u32 _Z10krp_kerneliiiPKfS0_Pf_param_2,
	.param .u64 .ptr .align 1 _Z10krp_kerneliiiPKfS0_Pf_param_3,
	.param .u64 .ptr .align 1 _Z10krp_kerneliiiPKfS0_Pf_param_4,
	.param .u64 .ptr .align 1 _Z10krp_kerneliiiPKfS0_Pf_param_5
)
{
	.reg .pred 	%p<2>;
	.reg .b32 	%r<18>;
	.reg .b32 	%f<4>;
	.reg .b64 	%rd<13>;

	ld.param.u32 	%r3, [_Z10krp_kerneliiiPKfS0_Pf_param_0];
	ld.param.u32 	%r4, [_Z10krp_kerneliiiPKfS0_Pf_param_1];
	ld.param.u32 	%r5, [_Z10krp_kerneliiiPKfS0_Pf_param_2];
	ld.param.u64 	%rd1, [_Z10krp_kerneliiiPKfS0_Pf_param_3];
	ld.param.u64 	%rd2, [_Z10krp_kerneliiiPKfS0_Pf_param_4];
	ld.param.u64 	%rd3, [_Z10krp_kerneliiiPKfS0_Pf_param_5];
	mov.u32 	%r6, %ctaid.x;
	mov.u32 	%r7, %ntid.x;
	mov.u32 	%r8, %tid.x;
	mad.lo.s32 	%r1, %r6, %r7, %r8;
	mul.lo.s32 	%r2, %r4, %r3;
	mul.lo.s32 	%r9, %r2, %r5;
	setp.ge.s32 	%p1, %r1, %r9;
	@%p1 bra 	$L__BB1_2;
	cvta.to.global.u64 	%rd4, %rd1;
	cvta.to.global.u64 	%rd5, %rd2;
	cvta.to.global.u64 	%rd6, %rd3;
	div.s32 	%r10, %r1, %r2;
	mul.lo.s32 	%r11, %r10, %r2;
	sub.s32 	%r12, %r1, %r11;
	div.s32 	%r13, %r12, %r4;
	mad.lo.s32 	%r14, %r10, %r3, %r13;
	mul.lo.s32 	%r15, %r13, %r4;
	sub.s32 	%r16, %r12, %r15;
	mad.lo.s32 	%r17, %r10, %r4, %r16;
	mul.wide.s32 	%rd7, %r14, 4;
	add.s64 	%rd8, %rd4, %rd7;
	ld.global.f32 	%f1, [%rd8];
	mul.wide.s32 	%rd9, %r17, 4;
	add.s64 	%rd10, %rd5, %rd9;
	ld.global.f32 	%f2, [%rd10];
	mul.f32 	%f3, %f1, %f2;
	mul.wide.s32 	%rd11, %r1, 4;
	add.s64 	%rd12, %rd6, %rd11;
	st.global.f32 	[%rd12], %f3;
$L__BB1_2:
	ret;

}
	// .globl	_Z20krp_kernel_sharedmemiiiPKfS0_Pf
.visible .entry _Z20krp_kernel_sharedmemiiiPKfS0_Pf(
	.param .u32 _Z20krp_kernel_sharedmemiiiPKfS0_Pf_param_0,
	.param .u32 _Z20krp_kernel_sharedmemiiiPKfS0_Pf_param_1,
	.param .u32 _Z20krp_kernel_sharedmemiiiPKfS0_Pf_param_2,
	.param .u64 .ptr .align 1 _Z20krp_kernel_sharedmemiiiPKfS0_Pf_param_3,
	.param .u64 .ptr .align 1 _Z20krp_kernel_sharedmemiiiPKfS0_Pf_param_4,
	.param .u64 .ptr .align 1 _Z20krp_kernel_sharedmemiiiPKfS0_Pf_param_5
)
{
	.local .align 8 .b8 	__local_depot2[40];
	.reg .b64 	%SP;
	.reg .b64 	%SPL;
	.reg .pred 	%p<22>;
	.reg .b32 	%r<156>;
	.reg .b32 	%f<16>;
	.reg .b64 	%rd<52>;
	.reg .b64 	%fd<13>;
	// demoted variable
	.shared .align 4 .b8 _ZZ20krp_kernel_sharedmemiiiPKfS0_PfE6tile_A[32];
	// demoted variable
	.shared .align 4 .b8 _ZZ20krp_kernel_sharedmemiiiPKfS0_PfE6tile_B[32];
	mov.u64 	%SPL, __local_depot2;
	cvta.local.u64 	%SP, %SPL;
	ld.param.u32 	%r69, [_Z20krp_kernel_sharedmemiiiPKfS0_Pf_param_0];
	ld.param.u32 	%r70, [_Z20krp_kernel_sharedmemiiiPKfS0_Pf_param_1];
	ld.param.u32 	%r71, [_Z20krp_kernel_sharedmemiiiPKfS0_Pf_param_2];
	ld.param.u64 	%rd7, [_Z20krp_kernel_sharedmemiiiPKfS0_Pf_param_3];
	ld.param.u64 	%rd8, [_Z20krp_kernel_sharedmemiiiPKfS0_Pf_param_4];
	ld.param.u64 	%rd6, [_Z20krp_kernel_sharedmemiiiPKfS0_Pf_param_5];
	cvta.to.global.u64 	%rd1, %rd7;
	cvta.to.global.u64 	%rd2, %rd8;
	add.u64 	%rd9, %SP, 0;
	add.u64 	%rd3, %SPL, 0;
	mov.u32 	%r1, %ctaid.x;
	mov.u32 	%r2, %ntid.x;
	mov.u32 	%r3, %tid.x;
	mad.lo.s32 	%r4, %r1, %r2, %r3;
	mul.lo.s32 	%r5, %r70, %r69;
	mul.lo.s32 	%r72, %r5, %r71;
	setp.ge.s32 	%p1, %r4, %r72;
	@%p1 bra 	$L__BB2_40;
	setp.lt.s32 	%p2, %r69, 1;
	@%p2 bra 	$L__BB2_20;
	mul.lo.s32 	%r6, %r71, %r69;
	shl.b32 	%r74, %r3, 2;
	mov.u32 	%r75, _ZZ20krp_kernel_sharedmemiiiPKfS0_PfE6tile_A;
	add.s32 	%r7, %r75, %r74;
	mul.lo.s32 	%r8, %r6, %r4;
	add.s32 	%r76, %r69, 7;
	shr.s32 	%r77, %r76, 31;
	shr.u32 	%r78, %r77, 29;
	add.s32 	%r79, %r76, %r78;
	shr.s32 	%r80, %r79, 3;
	max.s32 	%r9, %r80, 1;
	and.b32  	%r10, %r9, 3;
	setp.lt.u32 	%p3, %r69, 25;
	mov.b32 	%r146, 0;
	@%p3 bra 	$L__BB2_14;
	and.b32  	%r146, %r9, 268435452;
	neg.s32 	%r141, %r146;
	add.s32 	%r139, %r3, 16;
	add.s32 	%r138, %r3, %r8;
	mov.b32 	%r140, 1;
	mov.u64 	%rd11, $str;
$L__BB2_4:
	add.s32 	%r19, %r139, -16;
	setp.ge.s32 	%p4, %r19, %r6;
	mul.wide.s32 	%rd10, %r138, 4;
	add.s64 	%rd4, %rd1, %rd10;
	@%p4 bra 	$L__BB2_6;
	ld.global.f32 	%f1, [%rd4];
	st.shared.f32 	[%r7], %f1;
	cvt.f64.f32 	%fd1, %f1;
	st.local.v2.u32 	[%rd3], {%r1, %r2};
	st.local.v2.u32 	[%rd3+8], {%r3, %r4};
	add.s32 	%r82, %r140, -1;
	st.local.v2.u32 	[%rd3+16], {%r19, %r82};
	st.local.f64 	[%rd3+24], %fd1;
	cvta.global.u64 	%rd12, %rd11;
	{ // callseq 0, 0
	.param .b64 param0;
	st.param.b64 	[param0], %rd12;
	.param .b64 param1;
	st.param.b64 	[param1], %rd9;
	.param .b32 retval0;
	call.uni (retval0), 
	vprintf, 
	(
	param0, 
	param1
	);
	ld.param.b32 	%r83, [retval0];
	} // callseq 0
$L__BB2_6:
	add.s32 	%r20, %r139, -8;
	setp.ge.s32 	%p5, %r20, %r6;
	@%p5 bra 	$L__BB2_8;
	ld.global.f32 	%f2, [%rd4+32];
	st.shared.f32 	[%r7], %f2;
	cvt.f64.f32 	%fd2, %f2;
	st.local.v2.u32 	[%rd3], {%r1, %r2};
	st.local.v2.u32 	[%rd3+8], {%r3, %r4};
	st.local.v2.u32 	[%rd3+16], {%r20, %r140};
	st.local.f64 	[%rd3+24], %fd2;
	cvta.global.u64 	%rd15, %rd11;
	{ // callseq 1, 0
	.param .b64 param0;
	st.param.b64 	[param0], %rd15;
	.param .b64 param1;
	st.param.b64 	[param1], %rd9;
	.param .b32 retval0;
	call.uni (retval0), 
	vprintf, 
	(
	param0, 
	param1
	);
	ld.param.b32 	%r85, [retval0];
	} // callseq 1
$L__BB2_8:
	setp.ge.s32 	%p6, %r139, %r6;
	@%p6 bra 	$L__BB2_10;
	add.s32 	%r87, %r140, 1;
	ld.global.f32 	%f3, [%rd4+64];
	st.shared.f32 	[%r7], %f3;
	cvt.f64.f32 	%fd3, %f3;
	st.local.v2.u32 	[%rd3], {%r1, %r2};
	st.local.v2.u32 	[%rd3+8], {%r3, %r4};
	st.local.v2.u32 	[%rd3+16], {%r139, %r87};
	st.local.f64 	[%rd3+24], %fd3;
	cvta.global.u64 	%rd18, %rd11;
	{ // callseq 2, 0
	.param .b64 param0;
	st.param.b64 	[param0], %rd18;
	.param .b64 param1;
	st.param.b64 	[param1], %rd9;
	.param .b32 retval0;
	call.uni (retval0), 
	vprintf, 
	(
	param0, 
	param1
	);
	ld.param.b32 	%r88, [retval0];
	} // callseq 2
$L__BB2_10:
	add.s32 	%r90, %r139, 8;
	setp.lt.s32 	%p7, %r90, %r6;
	@%p7 bra 	$L__BB2_12;
	mov.b32 	%r91, 0;
	st.shared.u32 	[%r7], %r91;
	bra.uni 	$L__BB2_13;
$L__BB2_12:
	add.s32 	%r92, %r140, 2;
	ld.global.f32 	%f4, [%rd4+96];
	st.shared.f32 	[%r7], %f4;
	cvt.f64.f32 	%fd4, %f4;
	st.local.v2.u32 	[%rd3], {%r1, %r2};
	st.local.v2.u32 	[%rd3+8], {%r3, %r4};
	st.local.v2.u32 	[%rd3+16], {%r90, %r92};
	st.local.f64 	[%rd3+24], %fd4;
	cvta.global.u64 	%rd21, %rd11;
	{ // callseq 3, 0
	.param .b64 param0;
	st.param.b64 	[param0], %rd21;
	.param .b64 param1;
	st.param.b64 	[param1], %rd9;
	.param .b32 retval0;
	call.uni (retval0), 
	vprintf, 
	(
	param0, 
	param1
	);
	ld.param.b32 	%r94, [retval0];
	} // callseq 3
$L__BB2_13:
	add.s32 	%r141, %r141, 4;
	add.s32 	%r140, %r140, 4;
	add.s32 	%r139, %r139, 32;
	add.s32 	%r138, %r138, 32;
	setp.ne.s32 	%p8, %r141, 0;
	@%p8 bra 	$L__BB2_4;
$L__BB2_14:
	setp.eq.s32 	%p9, %r10, 0;
	@%p9 bra 	$L__BB2_20;
	shl.b32 	%r96, %r146, 3;
	add.s32 	%r145, %r3, %r96;
	mad.lo.s32 	%r144, %r6, %r4, %r145;
	neg.s32 	%r143, %r10;
	mov.u64 	%rd25, $str;
	add.u64 	%rd27, %SP, 0;
$L__BB2_16:
	.pragma "nounroll";
	setp.lt.s32 	%p10, %r145, %r6;
	@%p10 bra 	$L__BB2_18;
	mov.b32 	%r97, 0;
	st.shared.u32 	[%r7], %r97;
	bra.uni 	$L__BB2_19;
$L__BB2_18:
	mul.wide.s32 	%rd23, %r144, 4;
	add.s64 	%rd24, %rd1, %rd23;
	ld.global.f32 	%f5, [%rd24];
	st.shared.f32 	[%r7], %f5;
	cvt.f64.f32 	%fd5, %f5;
	st.local.v2.u32 	[%rd3], {%r1, %r2};
	st.local.v2.u32 	[%rd3+8], {%r3, %r4};
	st.local.v2.u32 	[%rd3+16], {%r145, %r146};
	st.local.f64 	[%rd3+24], %fd5;
	cvta.global.u64 	%rd26, %rd25;
	{ // callseq 4, 0
	.param .b64 param0;
	st.param.b64 	[param0], %rd26;
	.param .b64 param1;
	st.param.b64 	[param1], %rd27;
	.param .b32 retval0;
	call.uni (retval0), 
	vprintf, 
	(
	param0, 
	param1
	);
	ld.param.b32 	%r98, [retval0];
	} // callseq 4
$L__BB2_19:
	add.s32 	%r146, %r146, 1;
	add.s32 	%r145, %r145, 8;
	add.s32 	%r144, %r144, 8;
	add.s32 	%r143, %r143, 1;
	setp.ne.s32 	%p11, %r143, 0;
	@%p11 bra 	$L__BB2_16;
$L__BB2_20:
	bar.sync 	0;
	setp.lt.s32 	%p12, %r70, 1;
	@%p12 bra 	$L__BB2_39;
	mul.lo.s32 	%r37, %r71, %r70;
	shl.b32 	%r101, %r3, 2;
	mov.u32 	%r102, _ZZ20krp_kernel_sharedmemiiiPKfS0_PfE6tile_B;
	add.s32 	%r38, %r102, %r101;
	mul.lo.s32 	%r39, %r37, %r4;
	add.s32 	%r103, %r70, 7;
	shr.s32 	%r104, %r103, 31;
	shr.u32 	%r105, %r104, 29;
	add.s32 	%r106, %r103, %r105;
	shr.s32 	%r107, %r106, 3;
	max.s32 	%r40, %r107, 1;
	and.b32  	%r41, %r40, 3;
	setp.lt.u32 	%p13, %r70, 25;
	mov.b32 	%r155, 0;
	@%p13 bra 	$L__BB2_33;
	and.b32  	%r155, %r40, 268435452;
	neg.s32 	%r150, %r155;
	add.s32 	%r148, %r3, 16;
	add.s32 	%r147, %r3, %r39;
	mov.b32 	%r149, 1;
	mov.u64 	%rd29, $str$1;
	add.u64 	%rd31, %SP, 0;
$L__BB2_23:
	add.s32 	%r50, %r148, -16;
	setp.ge.s32 	%p14, %r50, %r37;
	mul.wide.s32 	%rd28, %r147, 4;
	add.s64 	%rd5, %rd2, %rd28;
	@%p14 bra 	$L__BB2_25;
	ld.global.f32 	%f6, [%rd5];
	st.shared.f32 	[%r38], %f6;
	cvt.f64.f32 	%fd6, %f6;
	st.local.v2.u32 	[%rd3], {%r1, %r2};
	st.local.v2.u32 	[%rd3+8], {%r3, %r4};
	add.s32 	%r109, %r149, -1;
	st.local.v2.u32 	[%rd3+16], {%r50, %r109};
	st.local.f64 	[%rd3+24], %fd6;
	cvta.global.u64 	%rd30, %rd29;
	{ // callseq 5, 0
	.param .b64 param0;
	st.param.b64 	[param0], %rd30;
	.param .b64 param1;
	st.param.b64 	[param1], %rd31;
	.param .b32 retval0;
	call.uni (retval0), 
	vprintf, 
	(
	param0, 
	param1
	);
	ld.param.b32 	%r110, [retval0];
	} // callseq 5
$L__BB2_25:
	add.s32 	%r51, %r148, -8;
	setp.ge.s32 	%p15, %r51, %r37;
	@%p15 bra 	$L__BB2_27;
	ld.global.f32 	%f7, [%rd5+32];
	st.shared.f32 	[%r38], %f7;
	cvt.f64.f32 	%fd7, %f7;
	st.local.v2.u32 	[%rd3], {%r1, %r2};
	st.local.v2.u32 	[%rd3+8], {%r3, %r4};
	st.local.v2.u32 	[%rd3+16], {%r51, %r149};
	st.local.f64 	[%rd3+24], %fd7;
	cvta.global.u64 	%rd33, %rd29;
	{ // callseq 6, 0
	.param .b64 param0;
	st.param.b64 	[param0], %rd33;
	.param .b64 param1;
	st.param.b64 	[param1], %rd31;
	.param .b32 retval0;
	call.uni (retval0), 
	vprintf, 
	(
	param0, 
	param1
	);
	ld.param.b32 	%r112, [retval0];
	} // callseq 6
$L__BB2_27:
	add.s32 	%r52, %r148, 8;
	setp.ge.s32 	%p16, %r148, %r37;
	@%p16 bra 	$L__BB2_29;
	add.s32 	%r114, %r149, 1;
	ld.global.f32 	%f8, [%rd5+64];
	st.shared.f32 	[%r38], %f8;
	cvt.f64.f32 	%fd8, %f8;
	st.local.v2.u32 	[%rd3], {%r1, %r2};
	st.local.v2.u32 	[%rd3+8], {%r3, %r4};
	st.local.v2.u32 	[%rd3+16], {%r148, %r114};
	st.local.f64 	[%rd3+24], %fd8;
	cvta.global.u64 	%rd36, %rd29;
	{ // callseq 7, 0
	.param .b64 param0;
	st.param.b64 	[param0], %rd36;
	.param .b64 param1;
	st.param.b64 	[param1], %rd31;
	.param .b32 retval0;
	call.uni (retval0), 
	vprintf, 
	(
	param0, 
	param1
	);
	ld.param.b32 	%r115, [retval0];
	} // callseq 7
$L__BB2_29:
	setp.lt.s32 	%p17, %r52, %r37;
	@%p17 bra 	$L__BB2_31;
	mov.b32 	%r117, 0;
	st.shared.u32 	[%r38], %r117;
	bra.uni 	$L__BB2_32;
$L__BB2_31:
	add.s32 	%r118, %r149, 2;
	ld.global.f32 	%f9, [%rd5+96];
	st.shared.f32 	[%r38], %f9;
	cvt.f64.f32 	%fd9, %f9;
	st.local.v2.u32 	[%rd3], {%r1, %r2};
	st.local.v2.u32 	[%rd3+8], {%r3, %r4};
	st.local.v2.u32 	[%rd3+16], {%r52, %r118};
	st.local.f64 	[%rd3+24], %fd9;
	cvta.global.u64 	%rd39, %rd29;
	{ // callseq 8, 0
	.param .b64 param0;
	st.param.b64 	[param0], %rd39;
	.param .b64 param1;
	st.param.b64 	[param1], %rd31;
	.param .b32 retval0;
	call.uni (retval0), 
	vprintf, 
	(
	param0, 
	param1
	);
	ld.param.b32 	%r119, [retval0];
	} // callseq 8
$L__BB2_32:
	add.s32 	%r150, %r150, 4;
	add.s32 	%r149, %r149, 4;
	add.s32 	%r148, %r148, 32;
	add.s32 	%r147, %r147, 32;
	setp.ne.s32 	%p18, %r150, 0;
	@%p18 bra 	$L__BB2_23;
$L__BB2_33:
	setp.eq.s32 	%p19, %r41, 0;
	@%p19 bra 	$L__BB2_39;
	shl.b32 	%r121, %r155, 3;
	add.s32 	%r154, %r3, %r121;
	add.s32 	%r153, %r154, %r39;
	neg.s32 	%r152, %r41;
	mov.u64 	%rd43, $str$1;
	add.u64 	%rd45, %SP, 0;
$L__BB2_35:
	.pragma "nounroll";
	setp.lt.s32 	%p20, %r154, %r37;
	@%p20 bra 	$L__BB2_37;
	mov.b32 	%r122, 0;
	st.shared.u32 	[%r38], %r122;
	bra.uni 	$L__BB2_38;
$L__BB2_37:
	mul.wide.s32 	%rd41, %r153, 4;
	add.s64 	%rd42, %rd2, %rd41;
	ld.global.f32 	%f10, [%rd42];
	st.shared.f32 	[%r38], %f10;
	cvt.f64.f32 	%fd10, %f10;
	st.local.v2.u32 	[%rd3], {%r1, %r2};
	st.local.v2.u32 	[%rd3+8], {%r3, %r4};
	st.local.v2.u32 	[%rd3+16], {%r154, %r155};
	st.local.f64 	[%rd3+24], %fd10;
	cvta.global.u64 	%rd44, %rd43;
	{ // callseq 9, 0
	.param .b64 param0;
	st.param.b64 	[param0], %rd44;
	.param .b64 param1;
	st.param.b64 	[param1], %rd45;
	.param .b32 retval0;
	call.uni (retval0), 
	vprintf, 
	(
	param0, 
	param1
	);
	ld.param.b32 	%r123, [retval0];
	} // callseq 9
$L__BB2_38:
	add.s32 	%r155, %r155, 1;
	add.s32 	%r154, %r154, 8;
	add.s32 	%r153, %r153, 8;
	add.s32 	%r152, %r152, 1;
	setp.ne.s32 	%p21, %r152, 0;
	@%p21 bra 	$L__BB2_35;
$L__BB2_39:
	bar.sync 	0;
	div.s32 	%r125, %r4, %r5;
	div.s32 	%r126, %r4, %r70;
	mul.lo.s32 	%r127, %r126, %r70;
	sub.s32 	%r128, %r4, %r127;
	mad.lo.s32 	%r129, %r125, %r70, %r128;
	shl.b32 	%r130, %r126, 2;
	mov.u32 	%r131, _ZZ20krp_kernel_sharedmemiiiPKfS0_PfE6tile_A;
	add.s32 	%r132, %r131, %r130;
	ld.shared.f32 	%f11, [%r132];
	cvt.f64.f32 	%fd11, %f11;
	shl.b32 	%r133, %r129, 2;
	mov.u32 	%r134, _ZZ20krp_kernel_sharedmemiiiPKfS0_PfE6tile_B;
	add.s32 	%r135, %r134, %r133;
	ld.shared.f32 	%f12, [%r135];
	cvt.f64.f32 	%fd12, %f12;
	st.local.v2.u32 	[%rd3], {%r1, %r2};
	st.local.v2.u32 	[%rd3+8], {%r3, %r4};
	st.local.u32 	[%rd3+16], %r125;
	st.local.f64 	[%rd3+24], %fd11;
	st.local.f64 	[%rd3+32], %fd12;
	mov.u64 	%rd46, $str$2;
	cvta.global.u64 	%rd47, %rd46;
	add.u64 	%rd48, %SP, 0;
	{ // callseq 10, 0
	.param .b64 param0;
	st.param.b64 	[param0], %rd47;
	.param .b64 param1;
	st.param.b64 	[param1], %rd48;
	.param .b32 retval0;
	call.uni (retval0), 
	vprintf, 
	(
	param0, 
	param1
	);
	ld.param.b32 	%r136, [retval0];
	} // callseq 10
	ld.shared.f32 	%f13, [%r132];
	ld.shared.f32 	%f14, [%r135];
	mul.f32 	%f15, %f13, %f14;
	cvta.to.global.u64 	%rd49, %rd6;
	mul.wide.s32 	%rd50, %r4, 4;
	add.s64 	%rd51, %rd49, %rd50;
	st.global.f32 	[%rd51], %f15;
$L__BB2_40:
	ret;

}


// ===== COMPILED SASS (sm_100) =====

	.target	sm_100

	.elftype	@"ET_EXEC"


//--------------------- .note.nv.tkinfo           --------------------------
	.section	.note.nv.tkinfo,"",@"SHT_NOTE"
	.sectionflags	@"SHF_NOTE_NV_TKINFO"
	.tkinfo
        /*0018*/ 	.word	0x00000002
        /*0030*/ 	.string	""
        /*0030*/ 	.string	"ptxas"
        /*0030*/ 	.string	"Cuda compilation tools, release 13.0, V13.0.88"
        /*0030*/ 	.string	"Build cuda_13.0.r13.0/compiler.36424714_0"
        /*0030*/ 	.string	"-arch sm_100 -m 64 "



//--------------------- .note.nv.cuinfo           --------------------------
	.section	.note.nv.cuinfo,"",@"SHT_NOTE"
	.sectionflags	@"SHF_NOTE_NV_CUINFO"
        /*0018*/ 	.short	0x0002
        /*001a*/ 	.short	0x0064
        /*001c*/ 	.short	0x0082
	.zero		2


//--------------------- .nv.info                  --------------------------
	.section	.nv.info,"",@"SHT_CUDA_INFO"
	.align	4


	//----- nvinfo : EIATTR_REGCOUNT
	.align		4
        /*0000*/ 	.byte	0x04, 0x2f
        /*0002*/ 	.short	(.L_4 - .L_3)
	.align		4
.L_3:
        /*0004*/ 	.word	index@(_Z13matmul_kerneliiiPKfS0_Pf)
        /*0008*/ 	.word	0x00000020


	//----- nvinfo : EIATTR_FRAME_SIZE
	.align		4
.L_4:
        /*000c*/ 	.byte	0x04, 0x11
        /*000e*/ 	.short	(.L_6 - .L_5)
	.align		4
.L_5:
        /*0010*/ 	.word	index@(_Z13matmul_kerneliiiPKfS0_Pf)
        /*0014*/ 	.word	0x00000000


	//----- nvinfo : EIATTR_REGCOUNT
	.align		4
.L_6:
        /*0018*/ 	.byte	0x04, 0x2f
        /*001a*/ 	.short	(.L_8 - .L_7)
	.align		4
.L_7:
        /*001c*/ 	.word	index@(_Z10krp_kerneliiiPKfS0_Pf)
        /*0020*/ 	.word	0x0000000e


	//----- nvinfo : EIATTR_FRAME_SIZE
	.align		4
.L_8:
        /*0024*/ 	.byte	0x04, 0x11
        /*0026*/ 	.short	(.L_10 - .L_9)
	.align		4
.L_9:
        /*0028*/ 	.word	index@(_Z10krp_kerneliiiPKfS0_Pf)
        /*002c*/ 	.word	0x00000000


	//----- nvinfo : EIATTR_REGCOUNT
	.align		4
.L_10:
        /*0030*/ 	.byte	0x04, 0x2f
        /*0032*/ 	.short	(.L_12 - .L_11)
	.align		4
.L_11:
        /*0034*/ 	.word	index@(_Z20krp_kernel_sharedmemiiiPKfS0_Pf)
        /*0038*/ 	.word	0x00000024


	//----- nvinfo : EIATTR_FRAME_SIZE
	.align		4
.L_12:
        /*003c*/ 	.byte	0x04, 0x11
        /*003e*/ 	.short	(.L_14 - .L_13)
	.align		4
.L_13:
        /*0040*/ 	.word	index@(_Z20krp_kernel_sharedmemiiiPKfS0_Pf)
        /*0044*/ 	.word	0x00000028


	//----- nvinfo : EIATTR_MIN_STACK_SIZE
	.align		4
.L_14:
        /*0048*/ 	.byte	0x04, 0x12
        /*004a*/ 	.short	(.L_16 - .L_15)
	.align		4
.L_15:
        /*004c*/ 	.word	index@(_Z20krp_kernel_sharedmemiiiPKfS0_Pf)
        /*0050*/ 	.word	0x00000028


	//----- nvinfo : EIATTR_MIN_STACK_SIZE
	.align		4
.L_16:
        /*0054*/ 	.byte	0x04, 0x12
        /*0056*/ 	.short	(.L_18 - .L_17)
	.align		4
.L_17:
        /*0058*/ 	.word	index@(_Z10krp_kerneliiiPKfS0_Pf)
        /*005c*/ 	.word	0x00000000


	//----- nvinfo : EIATTR_MIN_STACK_SIZE
	.align		4
.L_18:
        /*0060*/ 	.byte	0x04, 0x12
        /*0062*/ 	.short	(.L_20 - .L_19)
	.align		4
.L_19:
        /*0064*/ 	.word	index@(_Z13matmul_kerneliiiPKfS0_Pf)
        /*0068*/ 	.word	0x00000000
.L_20:


//--------------------- .nv.compat                --------------------------
	.section	.nv.compat,"",@"SHT_CUDA_COMPAT_INFO"
	.align	4
        /*0000*/ 	.byte	0x02, 0x09, 0x00, 0x00, 0x02, 0x02, 0x01, 0x00, 0x02, 0x05, 0x05, 0x00, 0x03, 0x07, 0x01, 0x01
        /*0010*/ 	.byte	0x02, 0x03, 0x00, 0x00, 0x02, 0x06, 0x01, 0x00, 0x04, 0x0b, 0x08, 0x00, 0x09, 0x00, 0x00, 0x00
        /*0020*/ 	.byte	0x00, 0x00, 0x00, 0x00


//--------------------- .nv.info._Z20krp_kernel_sharedmemiiiPKfS0_Pf --------------------------
	.section	.nv.info._Z20krp_kernel_sharedmemiiiPKfS0_Pf,"",@"SHT_CUDA_INFO"
	.sectionflags	@""
	.align	4


	//----- nvinfo : EIATTR_CUDA_API_VERSION
	.align		4
        /*0000*/ 	.byte	0x04, 0x37
        /*0002*/ 	.short	(.L_22 - .L_21)
.L_21:
        /*0004*/ 	.word	0x00000082


	//----- nvinfo : EIATTR_KPARAM_INFO
	.align		4
.L_22:
        /*0008*/ 	.byte	0x04, 0x17
        /*000a*/ 	.short	(.L_24 - .L_23)
.L_23:
        /*000c*/ 	.word	0x00000000
        /*0010*/ 	.short	0x0005
        /*0012*/ 	.short	0x0020
        /*0014*/ 	.byte	0x00, 0xf5, 0x21, 0x00


	//----- nvinfo : EIATTR_KPARAM_INFO
	.align		4
.L_24:
        /*0018*/ 	.byte	0x04, 0x17
        /*001a*/ 	.short	(.L_26 - .L_25)
.L_25:
        /*001c*/ 	.word	0x00000000
        /*0020*/ 	.short	0x0004
        /*0022*/ 	.short	0x0018
        /*0024*/ 	.byte	0x00, 0xf5, 0x21, 0x00


	//----- nvinfo : EIATTR_KPARAM_INFO
	.align		4
.L_26:
        /*0028*/ 	.byte	0x04, 0x17
        /*002a*/ 	.short	(.L_28 - .L_27)
.L_27:
        /*002c*/ 	.word	0x00000000
        /*0030*/ 	.short	0x0003
        /*0032*/ 	.short	0x0010
        /*0034*/ 	.byte	0x00, 0xf5, 0x21, 0x00


	//----- nvinfo : EIATTR_KPARAM_INFO
	.align		4
.L_28:
        /*0038*/ 	.byte	0x04, 0x17
        /*003a*/ 	.short	(.L_30 - .L_29)
.L_29:
        /*003c*/ 	.word	0x00000000
        /*0040*/ 	.short	0x0002
        /*0042*/ 	.short	0x0008
        /*0044*/ 	.byte	0x00, 0xf0, 0x11, 0x00


	//----- nvinfo : EIATTR_KPARAM_INFO
	.align		4
.L_30:
        /*0048*/ 	.byte	0x04, 0x17
        /*004a*/ 	.short	(.L_32 - .L_31)
.L_31:
        /*004c*/ 	.word	0x00000000
        /*0050*/ 	.short	0x0001
        /*0052*/ 	.short	0x0004
        /*0054*/ 	.byte	0x00, 0xf0, 0x11, 0x00


	//----- nvinfo : EIATTR_KPARAM_INFO
	.align		4
.L_32:
        /*0058*/ 	.byte	0x04, 0x17
        /*005a*/ 	.short	(.L_34 - .L_33)
.L_33:
        /*005c*/ 	.word	0x00000000
        /*0060*/ 	.short	0x0000
        /*0062*/ 	.short	0x0000
        /*0064*/ 	.byte	0x00, 0xf0, 0x11, 0x00


	//----- nvinfo : EIATTR_SPARSE_MMA_MASK
	.align		4
.L_34:
        /*0068*/ 	.byte	0x03, 0x50
        /*006a*/ 	.short	0x0000


	//----- nvinfo : EIATTR_MAXREG_COUNT
	.align		4
        /*006c*/ 	.byte	0x03, 0x1b
        /*006e*/ 	.short	0x00ff


	//----- nvinfo : EIATTR_NUM_BARRIERS
	.align		4
        /*0070*/ 	.byte	0x02, 0x4c
        /*0072*/ 	.byte	0x01
	.zero		1


	//----- nvinfo : EIATTR_EXTERNS
	.align		4
        /*0074*/ 	.byte	0x04, 0x0f
        /*0076*/ 	.short	(.L_36 - .L_35)


	//   ....[0]....
	.align		4
.L_35:
        /*0078*/ 	.word	index@(vprintf)


	//----- nvinfo : EIATTR_MERCURY_ISA_VERSION
	.align		4
.L_36:
        /*007c*/ 	.byte	0x03, 0x5f
        /*007e*/ 	.short	0x0101


	//----- nvinfo : EIATTR_VRC_CTA_INIT_COUNT
	.align		4
        /*0080*/ 	.byte	0x02, 0x4a
	.zero		1
	.zero		1


	//----- nvinfo : EIATTR_SYSCALL_OFFSETS
	.align		4
        /*0084*/ 	.byte	0x04, 0x46
        /*0086*/ 	.short	(.L_38 - .L_37)


	//   ....[0]....
.L_37:
        /*0088*/ 	.word	0x00000430


	//   ....[1]....
        /*008c*/ 	.word	0x00000580


	//   ....[2]....
        /*0090*/ 	.word	0x000006d0


	//   ....[3]....
        /*0094*/ 	.word	0x00000840


	//   ....[4]....
        /*0098*/ 	.word	0x00000b20


	//   ....[5]....
        /*009c*/ 	.word	0x00000f00


	//   ....[6]....
        /*00a0*/ 	.word	0x00001050


	//   ....[7]....
        /*00a4*/ 	.word	0x000011a0


	//   ....[8]....
        /*00a8*/ 	.word	0x00001310


	//   ....[9]....
        /*00ac*/ 	.word	0x00001610


	//   ....[10]....
        /*00b0*/ 	.word	0x00001b80


	//----- nvinfo : EIATTR_EXIT_INSTR_OFFSETS
	.align		4
.L_38:
        /*00b4*/ 	.byte	0x04, 0x1c
        /*00b6*/ 	.short	(.L_40 - .L_39)


	//   ....[0]....
.L_39:
        /*00b8*/ 	.word	0x000000f0


	//   ....[1]....
        /*00bc*/ 	.word	0x00001bf0


	//----- nvinfo : EIATTR_CRS_STACK_SIZE
	.align		4
.L_40:
        /*00c0*/ 	.byte	0x04, 0x1e
        /*00c2*/ 	.short	(.L_42 - .L_41)
.L_41:
        /*00c4*/ 	.word	0x00000000


	//----- nvinfo : EIATTR_CBANK_PARAM_SIZE
	.align		4
.L_42:
        /*00c8*/ 	.byte	0x03, 0x19
        /*00ca*/ 	.short	0x0028


	//----- nvinfo : EIATTR_PARAM_CBANK
	.align		4
        /*00cc*/ 	.byte	0x04, 0x0a
        /*00ce*/ 	.short	(.L_44 - .L_43)
	.align		4
.L_43:
        /*00d0*/ 	.word	index@(.nv.constant0._Z20krp_kernel_sharedmemiiiPKfS0_Pf)
        /*00d4*/ 	.short	0x0380
        /*00d6*/ 	.short	0x0028


	//----- nvinfo : EIATTR_SW_WAR
	.align		4
.L_44:
        /*00d8*/ 	.byte	0x04, 0x36
        /*00da*/ 	.short	(.L_46 - .L_45)
.L_45:
        /*00dc*/ 	.word	0x00000008
.L_46:


//--------------------- .nv.info._Z10krp_kerneliiiPKfS0_Pf --------------------------
	.section	.nv.info._Z10krp_kerneliiiPKfS0_Pf,"",@"SHT_CUDA_INFO"
	.sectionflags	@""
	.align	4


	//----- nvinfo : EIATTR_CUDA_API_VERSION
	.align		4
        /*0000*/ 	.byte	0x04, 0x37
        /*0002*/ 	.short	(.L_48 - .L_47)
.L_47:
        /*0004*/ 	.word	0x00000082


	//----- nvinfo : EIATTR_KPARAM_INFO
	.align		4
.L_48:
        /*0008*/ 	.byte	0x04, 0x17
        /*000a*/ 	.short	(.L_50 - .L_49)
.L_49:
        /*000c*/ 	.word	0x00000000
        /*0010*/ 	.short	0x0005
        /*0012*/ 	.short	0x0020
        /*0014*/ 	.byte	0x00, 0xf5, 0x21, 0x00


	//----- nvinfo : EIATTR_KPARAM_INFO
	.align		4
.L_50:
        /*0018*/ 	.byte	0x04, 0x17
        /*001a*/ 	.short	(.L_52 - .L_51)
.L_51:
        /*001c*/ 	.word	0x00000000
        /*0020*/ 	.short	0x0004
        /*0022*/ 	.short	0x0018
        /*0024*/ 	.byte	0x00, 0xf5, 0x21, 0x00


	//----- nvinfo : EIATTR_KPARAM_INFO
	.align		4
.L_52:
        /*0028*/ 	.byte	0x04, 0x17
        /*002a*/ 	.short	(.L_54 - .L_53)
.L_53:
        /*002c*/ 	.word	0x00000000
        /*0030*/ 	.short	0x0003
        /*0032*/ 	.short	0x0010
        /*0034*/ 	.byte	0x00, 0xf5, 0x21, 0x00


	//----- nvinfo : EIATTR_KPARAM_INFO
	.align		4
.L_54:
        /*0038*/ 	.byte	0x04, 0x17
        /*003a*/ 	.short	(.L_56 - .L_55)
.L_55:
        /*003c*/ 	.word	0x00000000
        /*0040*/ 	.short	0x0002
        /*0042*/ 	.short	0x0008
        /*0044*/ 	.byte	0x00, 0xf0, 0x11, 0x00


	//----- nvinfo : EIATTR_KPARAM_INFO
	.align		4
.L_56:
        /*0048*/ 	.byte	0x04, 0x17
        /*004a*/ 	.short	(.L_58 - .L_57)
.L_57:
        /*004c*/ 	.word	0x00000000
        /*0050*/ 	.short	0x0001
        /*0052*/ 	.short	0x0004
        /*0054*/ 	.byte	0x00, 0xf0, 0x11, 0x00


	//----- nvinfo : EIATTR_KPARAM_INFO
	.align		4
.L_58:
        /*0058*/ 	.byte	0x04, 0x17
        /*005a*/ 	.short	(.L_60 - .L_59)
.L_59:
        /*005c*/ 	.word	0x00000000
        /*0060*/ 	.short	0x0000
        /*0062*/ 	.short	0x0000
        /*0064*/ 	.byte	0x00, 0xf0, 0x11, 0x00


	//----- nvinfo : EIATTR_SPARSE_MMA_MASK
	.align		4
.L_60:
        /*0068*/ 	.byte	0x03, 0x50
        /*006a*/ 	.short	0x0000


	//----- nvinfo : EIATTR_MAXREG_COUNT
	.align		4
        /*006c*/ 	.byte	0x03, 0x1b
        /*006e*/ 	.short	0x00ff


	//----- nvinfo : EIATTR_MERCURY_ISA_VERSION
	.align		4
        /*0070*/ 	.byte	0x03, 0x5f
        /*0072*/ 	.short	0x0101


	//----- nvinfo : EIATTR_VRC_CTA_INIT_COUNT
	.align		4
        /*0074*/ 	.byte	0x02, 0x4a
	.zero		1
	.zero		1


	//----- nvinfo : EIATTR_EXIT_INSTR_OFFSETS
	.align		4
        /*0078*/ 	.byte	0x04, 0x1c
        /*007a*/ 	.short	(.L_62 - .L_61)


	//   ....[0]....
.L_61:
        /*007c*/ 	.word	0x000000a0


	//   ....[1]....
        /*0080*/ 	.word	0x000004f0


	//----- nvinfo : EIATTR_CBANK_PARAM_SIZE
	.align		4
.L_62:
        /*0084*/ 	.byte	0x03, 0x19
        /*0086*/ 	.short	0x0028


	//----- nvinfo : EIATTR_PARAM_CBANK
	.align		4
        /*0088*/ 	.byte	0x04, 0x0a
        /*008a*/ 	.short	(.L_64 - .L_63)
	.align		4
.L_63:
        /*008c*/ 	.word	index@(.nv.constant0._Z10krp_kerneliiiPKfS0_Pf)
        /*0090*/ 	.short	0x0380
        /*0092*/ 	.short	0x0028


	//----- nvinfo : EIATTR_SW_WAR
	.align		4
.L_64:
        /*0094*/ 	.byte	0x04, 0x36
        /*0096*/ 	.short	(.L_66 - .L_65)
.L_65:
        /*0098*/ 	.word	0x00000008
.L_66:


//--------------------- .nv.info._Z13matmul_kerneliiiPKfS0_Pf --------------------------
	.section	.nv.info._Z13matmul_kerneliiiPKfS0_Pf,"",@"SHT_CUDA_INFO"
	.sectionflags	@""
	.align	4


	//----- nvinfo : EIATTR_CUDA_API_VERSION
	.align		4
        /*0000*/ 	.byte	0x04, 0x37
        /*0002*/ 	.short	(.L_68 - .L_67)
.L_67:
        /*0004*/ 	.word	0x00000082


	//----- nvinfo : EIATTR_KPARAM_INFO
	.align		4
.L_68:
        /*0008*/ 	.byte	0x04, 0x17
        /*000a*/ 	.short	(.L_70 - .L_69)
.L_69:
        /*000c*/ 	.word	0x00000000
        /*0010*/ 	.short	0x0005
        /*0012*/ 	.short	0x0020
        /*0014*/ 	.byte	0x00, 0xf5, 0x21, 0x00


	//----- nvinfo : EIATTR_KPARAM_INFO
	.align		4
.L_70:
        /*0018*/ 	.byte	0x04, 0x17
        /*001a*/ 	.short	(.L_72 - .L_71)
.L_71:
        /*001c*/ 	.word	0x00000000
        /*0020*/ 	.short	0x0004
        /*0022*/ 	.short	0x0018
        /*0024*/ 	.byte	0x00, 0xf5, 0x21, 0x00


	//----- nvinfo : EIATTR_KPARAM_INFO
	.align		4
.L_72:
        /*0028*/ 	.byte	0x04, 0x17
        /*002a*/ 	.short	(.L_74 - .L_73)
.L_73:
        /*002c*/ 	.word	0x00000000
        /*0030*/ 	.short	0x0003
        /*0032*/ 	.short	0x0010
        /*0034*/ 	.byte	0x00, 0xf5, 0x21, 0x00


	//----- nvinfo : EIATTR_KPARAM_INFO
	.align		4
.L_74:
        /*0038*/ 	.byte	0x04, 0x17
        /*003a*/ 	.short	(.L_76 - .L_75)
.L_75:
        /*003c*/ 	.word	0x00000000
        /*0040*/ 	.short	0x0002
        /*0042*/ 	.short	0x0008
        /*0044*/ 	.byte	0x00, 0xf0, 0x11, 0x00


	//----- nvinfo : EIATTR_KPARAM_INFO
	.align		4
.L_76:
        /*0048*/ 	.byte	0x04, 0x17
        /*004a*/ 	.short	(.L_78 - .L_77)
.L_77:
        /*004c*/ 	.word	0x00000000
        /*0050*/ 	.short	0x0001
        /*0052*/ 	.short	0x0004
        /*0054*/ 	.byte	0x00, 0xf0, 0x11, 0x00


	//----- nvinfo : EIATTR_KPARAM_INFO
	.align		4
.L_78:
        /*0058*/ 	.byte	0x04, 0x17
        /*005a*/ 	.short	(.L_80 - .L_79)
.L_79:
        /*005c*/ 	.word	0x00000000
        /*0060*/ 	.short	0x0000
        /*0062*/ 	.short	0x0000
        /*0064*/ 	.byte	0x00, 0xf0, 0x11, 0x00


	//----- nvinfo : EIATTR_SPARSE_MMA_MASK
	.align		4
.L_80:
        /*0068*/ 	.byte	0x03, 0x50
        /*006a*/ 	.short	0x0000


	//----- nvinfo : EIATTR_MAXREG_COUNT
	.align		4
        /*006c*/ 	.byte	0x03, 0x1b
        /*006e*/ 	.short	0x00ff


	//----- nvinfo : EIATTR_NUM_BARRIERS
	.align		4
        /*0070*/ 	.byte	0x02, 0x4c
        /*0072*/ 	.byte	0x01
	.zero		1


	//----- nvinfo : EIATTR_MERCURY_ISA_VERSION
	.align		4
        /*0074*/ 	.byte	0x03, 0x5f
        /*0076*/ 	.short	0x0101


	//----- nvinfo : EIATTR_VRC_CTA_INIT_COUNT
	.align		4
        /*0078*/ 	.byte	0x02, 0x4a
	.zero		1
	.zero		1


	//----- nvinfo : EIATTR_EXIT_INSTR_OFFSETS
	.align		4
        /*007c*/ 	.byte	0x04, 0x1c
        /*007e*/ 	.short	(.L_82 - .L_81)


	//   ....[0]....
.L_81:
        /*0080*/ 	.word	0x00000830


	//   ....[1]....
        /*0084*/ 	.word	0x00000880


	//----- nvinfo : EIATTR_CBANK_PARAM_SIZE
	.align		4
.L_82:
        /*0088*/ 	.byte	0x03, 0x19
        /*008a*/ 	.short	0x0028


	//----- nvinfo : EIATTR_PARAM_CBANK
	.align		4
        /*008c*/ 	.byte	0x04, 0x0a
        /*008e*/ 	.short	(.L_84 - .L_83)
	.align		4
.L_83:
        /*0090*/ 	.word	index@(.nv.constant0._Z13matmul_kerneliiiPKfS0_Pf)
        /*0094*/ 	.short	0x0380
        /*0096*/ 	.short	0x0028


	//----- nvinfo : EIATTR_SW_WAR
	.align		4
.L_84:
        /*0098*/ 	.byte	0x04, 0x36
        /*009a*/ 	.short	(.L_86 - .L_85)
.L_85:
        /*009c*/ 	.word	0x00000008
.L_86:


//--------------------- .nv.callgraph             --------------------------
	.section	.nv.callgraph,"",@"SHT_CUDA_CALLGRAPH"
	.align	4
	.sectionentsize	8
	.align		4
        /*0000*/ 	.word	0x00000000
	.align		4
        /*0004*/ 	.word	0xffffffff
	.align		4
        /*0008*/ 	.word	index@(_Z20krp_kernel_sharedmemiiiPKfS0_Pf)
	.align		4
        /*000c*/ 	.word	index@(vprintf)
	.align		4
        /*0010*/ 	.word	0x00000000
	.align		4
        /*0014*/ 	.word	0xfffffffe
	.align		4
        /*0018*/ 	.word	0x00000000
	.align		4
        /*001c*/ 	.word	0xfffffffd
	.align		4
        /*0020*/ 	.word	0x00000000
	.align		4
        /*0024*/ 	.word	0xfffffffc


//--------------------- .nv.constant4             --------------------------
	.section	.nv.constant4,"a",@progbits
	.align	8
	.align		8
.nv.constant4:
        /*0000*/ 	.dword	vprintf
	.align		8
        /*0008*/ 	.dword	$str
	.align		8
        /*0010*/ 	.dword	$str$1
	.align		8
        /*0018*/ 	.dword	$str$2


//--------------------- .text._Z20krp_kernel_sharedmemiiiPKfS0_Pf --------------------------
	.section	.text._Z20krp_kernel_sharedmemiiiPKfS0_Pf,"ax",@progbits
	.align	128
        .global         _Z20krp_kernel_sharedmemiiiPKfS0_Pf
        .type           _Z20krp_kernel_sharedmemiiiPKfS0_Pf,@function
        .size           _Z20krp_kernel_sharedmemiiiPKfS0_Pf,(.L_x_35 - _Z20krp_kernel_sharedmemiiiPKfS0_Pf)
        .other          _Z20krp_kernel_sharedmemiiiPKfS0_Pf,@"STO_CUDA_ENTRY STV_DEFAULT"
_Z20krp_kernel_sharedmemiiiPKfS0_Pf:
.text._Z20krp_kernel_sharedmemiiiPKfS0_Pf:
[----:B------:R-:W0:Y:S01]  /*0000*/  LDC R1, c[0x0][0x37c] ;  /* 0x0000df00ff017b82 */ /* 0x000e220000000800 */
[----:B------:R-:W1:Y:S01]  /*0010*/  S2R R18, SR_CTAID.X ;  /* 0x0000000000127919 */ /* 0x000e620000002500 */
[----:B------:R-:W2:Y:S06]  /*0020*/  LDCU UR6, c[0x0][0x2fc] ;  /* 0x00005f80ff0677ac */ /* 0x000eac0008000800 */
[----:B------:R-:W1:Y:S01]  /*0030*/  LDC R19, c[0x0][0x360] ;  /* 0x0000d800ff137b82 */ /* 0x000e620000000800 */
[----:B0-----:R-:W-:Y:S01]  /*0040*/  VIADD R1, R1, 0xffffffd8 ;  /* 0xffffffd801017836 */ /* 0x001fe20000000000 */
[----:B------:R-:W1:Y:S01]  /*0050*/  S2R R16, SR_TID.X ;  /* 0x0000000000107919 */ /* 0x000e620000002100 */
[----:B------:R-:W0:Y:S01]  /*0060*/  LDCU.64 UR40, c[0x0][0x380] ;  /* 0x00007000ff2877ac */ /* 0x000e220008000a00 */
[----:B------:R-:W3:Y:S01]  /*0070*/  LDCU UR39, c[0x0][0x388] ;  /* 0x00007100ff2777ac */ /* 0x000ee20008000800 */
[----:B------:R-:W4:Y:S01]  /*0080*/  LDCU UR5, c[0x0][0x2f8] ;  /* 0x00005f00ff0577ac */ /* 0x000f220008000800 */
[----:B0-----:R-:W-:-:S04]  /*0090*/  UIMAD UR4, UR41, UR40, URZ ;  /* 0x00000028290472a4 */ /* 0x001fc8000f8e02ff */
[----:B---3--:R-:W-:Y:S01]  /*00a0*/  UIMAD UR4, UR4, UR39, URZ ;  /* 0x00000027040472a4 */ /* 0x008fe2000f8e02ff */
[----:B----4-:R-:W-:Y:S01]  /*00b0*/  IADD3 R27, P1, PT, R1, UR5, RZ ;  /* 0x00000005011b7c10 */ /* 0x010fe2000ff3e0ff */
[----:B-1----:R-:W-:-:S04]  /*00c0*/  IMAD R17, R18, R19, R16 ;  /* 0x0000001312117224 */ /* 0x002fc800078e0210 */
[----:B--2---:R-:W-:Y:S01]  /*00d0*/  IMAD.X R26, RZ, RZ, UR6, P1 ;  /* 0x00000006ff1a7e24 */ /* 0x004fe200088e06ff */
[----:B------:R-:W-:-:S13]  /*00e0*/  ISETP.GE.AND P0, PT, R17, UR4, PT ;  /* 0x0000000411007c0c */ /* 0x000fda000bf06270 */
[----:B------:R-:W-:Y:S05]  /*00f0*/  @P0 EXIT ;  /* 0x000000000000094d */ /* 0x000fea0003800000 */
[----:B------:R-:W-:Y:S01]  /*0100*/  UISETP.GE.AND UP0, UPT, UR40, 0x1, UPT ;  /* 0x000000012800788c */ /* 0x000fe2000bf06270 */
[----:B------:R-:W0:Y:S08]  /*0110*/  LDCU.64 UR36, c[0x0][0x358] ;  /* 0x00006b00ff2477ac */ /* 0x000e300008000a00 */
[----:B------:R-:W-:Y:S05]  /*0120*/  BRA.U !UP0, `(.L_x_0) ;  /* 0x0000000908987547 */ /* 0x000fea000b800000 */
[----:B------:R-:W-:Y:S01]  /*0130*/  UIADD3 UR4, UPT, UPT, UR40, 0x7, URZ ;  /* 0x0000000728047890 */ /* 0x000fe2000fffe0ff */
[----:B------:R-:W1:Y:S01]  /*0140*/  S2UR UR6, SR_CgaCtaId ;  /* 0x00000000000679c3 */ /* 0x000e620000008800 */
[----:B------:R-:W-:Y:S01]  /*0150*/  IMAD.MOV.U32 R25, RZ, RZ, RZ ;  /* 0x000000ffff197224 */ /* 0x000fe200078e00ff */
[----:B------:R-:W-:Y:S02]  /*0160*/  UIMAD UR41, UR40, UR39, URZ ;  /* 0x00000027282972a4 */ /* 0x000fe4000f8e02ff */
[----:B------:R-:W-:-:S04]  /*0170*/  USHF.R.S32.HI UR5, URZ, 0x1f, UR4 ;  /* 0x0000001fff057899 */ /* 0x000fc80008011404 */
[----:B------:R-:W-:-:S03]  /*0180*/  ULEA.HI UR5, UR5, UR4, URZ, 0x3 ;  /* 0x0000000405057291 */ /* 0x000fc6000f8f18ff */
[----:B------:R-:W-:Y:S01]  /*0190*/  UMOV UR4, 0x400 ;  /* 0x0000040000047882 */ /* 0x000fe20000000000 */
[----:B------:R-:W-:-:S04]  /*01a0*/  USHF.R.S32.HI UR5, URZ, 0x3, UR5 ;  /* 0x00000003ff057899 */ /* 0x000fc80008011405 */
[----:B------:R-:W-:-:S04]  /*01b0*/  UISETP.LT.AND UP0, UPT, UR5, 0x1, UPT ;  /* 0x000000010500788c */ /* 0x000fc8000bf01270 */
[----:B------:R-:W-:Y:S02]  /*01c0*/  USEL UR5, UR5, 0x1, !UP0 ;  /* 0x0000000105057887 */ /* 0x000fe4000c000000 */
[----:B------:R-:W-:Y:S02]  /*01d0*/  UISETP.GE.U32.AND UP0, UPT, UR40, 0x19, UPT ;  /* 0x000000192800788c */ /* 0x000fe4000bf06070 */
[----:B-1----:R-:W-:-:S06]  /*01e0*/  ULEA UR4, UR6, UR4, 0x18 ;  /* 0x0000000406047291 */ /* 0x002fcc000f8ec0ff */
[----:B------:R-:W-:Y:S01]  /*01f0*/  LEA R28, R16, UR4, 0x2 ;  /* 0x00000004101c7c11 */ /* 0x000fe2000f8e10ff */
[----:B------:R-:W-:Y:S06]  /*0200*/  BRA.U !UP0, `(.L_x_1) ;  /* 0x0000000508ac7547 */ /* 0x000fec000b800000 */
[----:B------:R-:W-:Y:S01]  /*0210*/  ULOP3.LUT UR5, UR5, 0xffffffc, URZ, 0xc0, !UPT ;  /* 0x0ffffffc05057892 */ /* 0x000fe2000f8ec0ff */
[----:B------:R-:W-:Y:S01]  /*0220*/  IMAD R3, R17, UR41, RZ ;  /* 0x0000002911037c24 */ /* 0x000fe2000f8e02ff */
[----:B------:R-:W-:Y:S01]  /*0230*/  BSSY.RECONVERGENT B7, `(.L_x_1) ;  /* 0x0000068000077945 */ /* 0x000fe20003800200 */
[----:B------:R-:W-:Y:S01]  /*0240*/  IADD3 R2, PT, PT, R16, 0x10, RZ ;  /* 0x0000001010027810 */ /* 0x000fe20007ffe0ff */
[----:B------:R-:W-:Y:S01]  /*0250*/  UIADD3 UR4, UPT, UPT, -UR5, URZ, URZ ;  /* 0x000000ff05047290 */ /* 0x000fe2000fffe1ff */
[----:B------:R-:W-:Y:S02]  /*0260*/  IMAD.MOV.U32 R23, RZ, RZ, 0x1 ;  /* 0x00000001ff177424 */ /* 0x000fe400078e00ff */
[----:B------:R-:W-:Y:S02]  /*0270*/  IMAD.IADD R24, R3, 0x1, R16 ;  /* 0x0000000103187824 */ /* 0x000fe400078e0210 */
[----:B------:R-:W-:Y:S01]  /*0280*/  IMAD.U32 R25, RZ, RZ, UR5 ;  /* 0x00000005ff197e24 */ /* 0x000fe2000f8e00ff */
[----:B------:R-:W-:-:S07]  /*0290*/  MOV R29, UR4 ;  /* 0x00000004001d7c02 */ /* 0x000fce0008000f00 */
.L_x_10:
[----:B------:R-:W1:Y:S01]  /*02a0*/  LDC.64 R32, c[0x0][0x390] ;  /* 0x0000e400ff207b82 */ /* 0x000e620000000a00 */
[----:B------:R-:W-:Y:S01]  /*02b0*/  VIADD R12, R2, 0xfffffff0 ;  /* 0xfffffff0020c7836 */ /* 0x000fe20000000000 */
[----:B------:R-:W-:Y:S01]  /*02c0*/  BSSY.RECONVERGENT B6, `(.L_x_2) ;  /* 0x0000018000067945 */ /* 0x000fe20003800200 */
[----:B------:R-:W-:-:S03]  /*02d0*/  VIADD R29, R29, 0x4 ;  /* 0x000000041d1d7836 */ /* 0x000fc60000000000 */
[----:B------:R-:W-:Y:S02]  /*02e0*/  ISETP.GE.AND P0, PT, R12, UR41, PT ;  /* 0x000000290c007c0c */ /* 0x000fe4000bf06270 */
[----:B------:R-:W-:-:S04]  /*02f0*/  ISETP.NE.AND P1, PT, R29, RZ, PT ;  /* 0x000000ff1d00720c */ /* 0x000fc80003f25270 */
[----:B------:R-:W-:Y:S01]  /*0300*/  P2R R30, PR, RZ, 0x2 ;  /* 0x00000002ff1e7803 */ /* 0x000fe20000000000 */
[----:B-1----:R-:W-:-:S06]  /*0310*/  IMAD.WIDE R32, R24, 0x4, R32 ;  /* 0x0000000418207825 */ /* 0x002fcc00078e0220 */
[----:B0-----:R-:W-:Y:S05]  /*0320*/  @P0 BRA `(.L_x_3) ;  /* 0x0000000000440947 */ /* 0x001fea0003800000 */
[----:B0-----:R-:W2:Y:S01]  /*0330*/  LDG.E R3, desc[UR36][R32.64] ;  /* 0x0000002420037981 */ /* 0x001ea2000c1e1900 */
[----:B------:R-:W-:Y:S01]  /*0340*/  MOV R8, 0x0 ;  /* 0x0000000000087802 */ /* 0x000fe20000000f00 */
[----:B------:R-:W-:Y:S01]  /*0350*/  VIADD R13, R23, 0xffffffff ;  /* 0xffffffff170d7836 */ /* 0x000fe20000000000 */
[----:B------:R-:W0:Y:S01]  /*0360*/  LDCU.64 UR4, c[0x4][0x8] ;  /* 0x01000100ff0477ac */ /* 0x000e220008000a00 */
[----:B------:R1:W-:Y:S01]  /*0370*/  STL.64 [R1], R18 ;  /* 0x0000001201007387 */ /* 0x0003e20000100a00 */
[----:B------:R-:W-:Y:S02]  /*0380*/  IMAD.MOV.U32 R6, RZ, RZ, R27 ;  /* 0x000000ffff067224 */ /* 0x000fe400078e001b */
[----:B------:R-:W3:Y:S01]  /*0390*/  LDC.64 R8, c[0x4][R8] ;  /* 0x0100000008087b82 */ /* 0x000ee20000000a00 */
[----:B------:R1:W-:Y:S01]  /*03a0*/  STL.64 [R1+0x10], R12 ;  /* 0x0000100c01007387 */ /* 0x0003e20000100a00 */
[----:B------:R-:W-:-:S03]  /*03b0*/  IMAD.MOV.U32 R7, RZ, RZ, R26 ;  /* 0x000000ffff077224 */ /* 0x000fc600078e001a */
[----:B------:R1:W-:Y:S01]  /*03c0*/  STL.64 [R1+0x8], R16 ;  /* 0x0000081001007387 */ /* 0x0003e20000100a00 */
[----:B0-----:R-:W-:Y:S01]  /*03d0*/  MOV R4, UR4 ;  /* 0x0000000400047c02 */ /* 0x001fe20008000f00 */
[----:B------:R-:W-:Y:S01]  /*03e0*/  IMAD.U32 R5, RZ, RZ, UR5 ;  /* 0x00000005ff057e24 */ /* 0x000fe2000f8e00ff */
[----:B--2---:R-:W0:Y:S01]  /*03f0*/  F2F.F64.F32 R10, R3 ;  /* 0x00000003000a7310 */ /* 0x004e220000201800 */
[----:B------:R1:W-:Y:S04]  /*0400*/  STS [R28], R3 ;  /* 0x000000031c007388 */ /* 0x0003e80000000800 */
[----:B0--3--:R1:W-:Y:S02]  /*0410*/  STL.64 [R1+0x18], R10 ;  /* 0x0000180a01007387 */ /* 0x0093e40000100a00 */
[----:B------:R-:W-:-:S07]  /*0420*/  LEPC R20, `(.L_x_3) ;  /* 0x000000001014794e */ /* 0x000fce0000000000 */
[----:B-1----:R-:W-:Y:S05]  /*0430*/  CALL.ABS.NOINC R8 ;  /* 0x0000000008007343 */ /* 0x002fea0003c00000 */
.L_x_3:
[----:B0-----:R-:W-:Y:S05]  /*0440*/  BSYNC.RECONVERGENT B6 ;  /* 0x0000000000067941 */ /* 0x001fea0003800200 */
.L_x_2:
[----:B------:R-:W-:Y:S01]  /*0450*/  IADD3 R22, PT, PT, R2, -0x8, RZ ;  /* 0xfffffff802167810 */ /* 0x000fe20007ffe0ff */
[----:B------:R-:W-:Y:S03]  /*0460*/  BSSY.RECONVERGENT B6, `(.L_x_4) ;  /* 0x0000013000067945 */ /* 0x000fe60003800200 */
[----:B------:R-:W-:-:S13]  /*0470*/  ISETP.GE.AND P0, PT, R22, UR41, PT ;  /* 0x0000002916007c0c */ /* 0x000fda000bf06270 */
[----:B------:R-:W-:Y:S05]  /*0480*/  @P0 BRA `(.L_x_5) ;  /* 0x0000000000400947 */ /* 0x000fea0003800000 */
[----:B------:R-:W2:Y:S01]  /*0490*/  LDG.E R3, desc[UR36][R32.64+0x20] ;  /* 0x0000202420037981 */ /* 0x000ea2000c1e1900 */
[----:B------:R-:W-:Y:S01]  /*04a0*/  MOV R8, 0x0 ;  /* 0x0000000000087802 */ /* 0x000fe20000000f00 */
[----:B------:R-:W0:Y:S01]  /*04b0*/  LDCU.64 UR4, c[0x4][0x8] ;  /* 0x01000100ff0477ac */ /* 0x000e220008000a00 */
[----:B------:R-:W-:Y:S01]  /*04c0*/  IMAD.MOV.U32 R6, RZ, RZ, R27 ;  /* 0x000000ffff067224 */ /* 0x000fe200078e001b */
[----:B------:R1:W-:Y:S01]  /*04d0*/  STL.64 [R1+0x10], R22 ;  /* 0x0000101601007387 */ /* 0x0003e20000100a00 */
[----:B------:R-:W-:Y:S02]  /*04e0*/  MOV R7, R26 ;  /* 0x0000001a00077202 */ /* 0x000fe40000000f00 */
[----:B------:R-:W3:Y:S01]  /*04f0*/  LDC.64 R8, c[0x4][R8] ;  /* 0x0100000008087b82 */ /* 0x000ee20000000a00 */
[----:B------:R1:W-:Y:S04]  /*0500*/  STL.64 [R1], R18 ;  /* 0x0000001201007387 */ /* 0x0003e80000100a00 */
[----:B------:R1:W-:Y:S01]  /*0510*/  STL.64 [R1+0x8], R16 ;  /* 0x0000081001007387 */ /* 0x0003e20000100a00 */
[----:B0-----:R-:W-:-:S02]  /*0520*/  IMAD.U32 R4, RZ, RZ, UR4 ;  /* 0x00000004ff047e24 */ /* 0x001fc4000f8e00ff */
[----:B------:R-:W-:Y:S01]  /*0530*/  IMAD.U32 R5, RZ, RZ, UR5 ;  /* 0x00000005ff057e24 */ /* 0x000fe2000f8e00ff */
[----:B--2---:R-:W0:Y:S01]  /*0540*/  F2F.F64.F32 R10, R3 ;  /* 0x00000003000a7310 */ /* 0x004e220000201800 */
[----:B------:R1:W-:Y:S04]  /*0550*/  STS [R28], R3 ;  /* 0x000000031c007388 */ /* 0x0003e80000000800 */
[----:B0--3--:R1:W-:Y:S02]  /*0560*/  STL.64 [R1+0x18], R10 ;  /* 0x0000180a01007387 */ /* 0x0093e40000100a00 */
[----:B------:R-:W-:-:S07]  /*0570*/  LEPC R20, `(.L_x_5) ;  /* 0x000000001014794e */ /* 0x000fce0000000000 */
[----:B-1----:R-:W-:Y:S05]  /*0580*/  CALL.ABS.NOINC R8 ;  /* 0x0000000008007343 */ /* 0x002fea0003c00000 */
.L_x_5:
[----:B------:R-:W-:Y:S05]  /*0590*/  BSYNC.RECONVERGENT B6 ;  /* 0x0000000000067941 */ /* 0x000fea0003800200 */
.L_x_4:
[----:B------:R-:W-:Y:S01]  /*05a0*/  ISETP.GE.AND P0, PT, R2, UR41, PT ;  /* 0x0000002902007c0c */ /* 0x000fe2000bf06270 */
[----:B------:R-:W-:-:S12]  /*05b0*/  BSSY.RECONVERGENT B6, `(.L_x_6) ;  /* 0x0000013000067945 */ /* 0x000fd80003800200 */
[----:B------:R-:W-:Y:S05]  /*05c0*/  @P0 BRA `(.L_x_7) ;  /* 0x0000000000440947 */ /* 0x000fea0003800000 */
[----:B------:R-:W2:Y:S01]  /*05d0*/  LDG.E R13, desc[UR36][R32.64+0x40] ;  /* 0x00004024200d7981 */ /* 0x000ea2000c1e1900 */
[----:B------:R-:W-:Y:S01]  /*05e0*/  MOV R8, 0x0 ;  /* 0x0000000000087802 */ /* 0x000fe20000000f00 */
[----:B------:R-:W-:Y:S01]  /*05f0*/  VIADD R3, R23, 0x1 ;  /* 0x0000000117037836 */ /* 0x000fe20000000000 */
[----:B------:R-:W0:Y:S01]  /*0600*/  LDCU.64 UR4, c[0x4][0x8] ;  /* 0x01000100ff0477ac */ /* 0x000e220008000a00 */
[----:B------:R1:W-:Y:S01]  /*0610*/  STL.64 [R1], R18 ;  /* 0x0000001201007387 */ /* 0x0003e20000100a00 */
[----:B------:R-:W-:Y:S01]  /*0620*/  MOV R6, R27 ;  /* 0x0000001b00067202 */ /* 0x000fe20000000f00 */
[----:B------:R-:W-:Y:S01]  /*0630*/  IMAD.MOV.U32 R7, RZ, RZ, R26 ;  /* 0x000000ffff077224 */ /* 0x000fe200078e001a */
[----:B------:R-:W3:Y:S01]  /*0640*/  LDC.64 R8, c[0x4][R8] ;  /* 0x0100000008087b82 */ /* 0x000ee20000000a00 */
[----:B------:R1:W-:Y:S04]  /*0650*/  STL.64 [R1+0x10], R2 ;  /* 0x0000100201007387 */ /* 0x0003e80000100a00 */
        /* <DEDUP_REMOVED lines=8> */
.L_x_7:
[----:B------:R-:W-:Y:S05]  /*06e0*/  BSYNC.RECONVERGENT B6 ;  /* 0x0000000000067941 */ /* 0x000fea0003800200 */
.L_x_6:
[----:B------:R-:W-:Y:S01]  /*06f0*/  VIADD R10, R2, 0x8 ;  /* 0x00000008020a7836 */ /* 0x000fe20000000000 */
[----:B------:R-:W-:Y:S04]  /*0700*/  BSSY.RECONVERGENT B6, `(.L_x_8) ;  /* 0x0000015000067945 */ /* 0x000fe80003800200 */
[----:B------:R-:W-:-:S13]  /*0710*/  ISETP.GE.AND P0, PT, R10, UR41, PT ;  /* 0x000000290a007c0c */ /* 0x000fda000bf06270 */
[----:B------:R0:W-:Y:S01]  /*0720*/  @P0 STS [R28], RZ ;  /* 0x000000ff1c000388 */ /* 0x0001e20000000800 */
[----:B------:R-:W-:Y:S05]  /*0730*/  @P0 BRA `(.L_x_9) ;  /* 0x0000000000440947 */ /* 0x000fea0003800000 */
[----:B------:R-:W2:Y:S01]  /*0740*/  LDG.E R33, desc[UR36][R32.64+0x60] ;  /* 0x0000602420217981 */ /* 0x000ea2000c1e1900 */
[----:B------:R-:W-:Y:S01]  /*0750*/  MOV R8, 0x0 ;  /* 0x0000000000087802 */ /* 0x000fe20000000f00 */
[----:B------:R-:W1:Y:S01]  /*0760*/  LDCU.64 UR4, c[0x4][0x8] ;  /* 0x01000100ff0477ac */ /* 0x000e620008000a00 */
[----:B------:R-:W-:Y:S01]  /*0770*/  IADD3 R11, PT, PT, R23, 0x2, RZ ;  /* 0x00000002170b7810 */ /* 0x000fe20007ffe0ff */
[----:B------:R3:W-:Y:S01]  /*0780*/  STL.64 [R1], R18 ;  /* 0x0000001201007387 */ /* 0x0007e20000100a00 */
[----:B------:R-:W-:Y:S01]  /*0790*/  MOV R6, R27 ;  /* 0x0000001b00067202 */ /* 0x000fe20000000f00 */
[----:B------:R-:W-:Y:S01]  /*07a0*/  IMAD.MOV.U32 R7, RZ, RZ, R26 ;  /* 0x000000ffff077224 */ /* 0x000fe200078e001a */
[----:B------:R-:W4:Y:S01]  /*07b0*/  LDC.64 R8, c[0x4][R8] ;  /* 0x0100000008087b82 */ /* 0x000f220000000a00 */
[----:B------:R3:W-:Y:S04]  /*07c0*/  STL.64 [R1+0x10], R10 ;  /* 0x0000100a01007387 */ /* 0x0007e80000100a00 */
[----:B------:R3:W-:Y:S01]  /*07d0*/  STL.64 [R1+0x8], R16 ;  /* 0x0000081001007387 */ /* 0x0007e20000100a00 */
[----:B-1----:R-:W-:-:S02]  /*07e0*/  IMAD.U32 R4, RZ, RZ, UR4 ;  /* 0x00000004ff047e24 */ /* 0x002fc4000f8e00ff */
[----:B------:R-:W-:Y:S01]  /*07f0*/  IMAD.U32 R5, RZ, RZ, UR5 ;  /* 0x00000005ff057e24 */ /* 0x000fe2000f8e00ff */
[----:B--2---:R-:W1:Y:S01]  /*0800*/  F2F.F64.F32 R12, R33 ;  /* 0x00000021000c7310 */ /* 0x004e620000201800 */
[----:B------:R3:W-:Y:S04]  /*0810*/  STS [R28], R33 ;  /* 0x000000211c007388 */ /* 0x0007e80000000800 */
[----:B-1--4-:R3:W-:Y:S02]  /*0820*/  STL.64 [R1+0x18], R12 ;  /* 0x0000180c01007387 */ /* 0x0127e40000100a00 */
[----:B------:R-:W-:-:S07]  /*0830*/  LEPC R20, `(.L_x_9) ;  /* 0x000000001014794e */ /* 0x000fce0000000000 */
[----:B0--3--:R-:W-:Y:S05]  /*0840*/  CALL.ABS.NOINC R8 ;  /* 0x0000000008007343 */ /* 0x009fea0003c00000 */
.L_x_9:
[----:B------:R-:W-:Y:S05]  /*0850*/  BSYNC.RECONVERGENT B6 ;  /* 0x0000000000067941 */ /* 0x000fea0003800200 */
.L_x_8:
[----:B------:R-:W-:Y:S01]  /*0860*/  ISETP.NE.AND P6, PT, R30, RZ, PT ;  /* 0x000000ff1e00720c */ /* 0x000fe20003fc5270 */
[----:B------:R-:W-:Y:S01]  /*0870*/  VIADD R24, R24, 0x20 ;  /* 0x0000002018187836 */ /* 0x000fe20000000000 */
[----:B------:R-:W-:Y:S01]  /*0880*/  IADD3 R23, PT, PT, R23, 0x4, RZ ;  /* 0x0000000417177810 */ /* 0x000fe20007ffe0ff */
[----:B------:R-:W-:-:S10]  /*0890*/  VIADD R2, R2, 0x20 ;  /* 0x0000002002027836 */ /* 0x000fd40000000000 */
[----:B------:R-:W-:Y:S05]  /*08a0*/  @P6 BRA `(.L_x_10) ;  /* 0xfffffff8007c6947 */ /* 0x000fea000383ffff */
[----:B------:R-:W-:Y:S05]  /*08b0*/  BSYNC.RECONVERGENT B7 ;  /* 0x0000000000077941 */ /* 0x000fea0003800200 */
.L_x_1:
[----:B------:R-:W1:Y:S02]  /*08c0*/  LDCU UR4, c[0x0][0x380] ;  /* 0x00007000ff0477ac */ /* 0x000e640008000800 */
[----:B-1----:R-:W-:-:S04]  /*08d0*/  UIADD3 UR4, UPT, UPT, UR4, 0x7, URZ ;  /* 0x0000000704047890 */ /* 0x002fc8000fffe0ff */
[----:B------:R-:W-:-:S04]  /*08e0*/  USHF.R.S32.HI UR5, URZ, 0x1f, UR4 ;  /* 0x0000001fff057899 */ /* 0x000fc80008011404 */
[----:B------:R-:W-:-:S04]  /*08f0*/  ULEA.HI UR5, UR5, UR4, URZ, 0x3 ;  /* 0x0000000405057291 */ /* 0x000fc8000f8f18ff */
[----:B------:R-:W-:-:S04]  /*0900*/  USHF.R.S32.HI UR5, URZ, 0x3, UR5 ;  /* 0x00000003ff057899 */ /* 0x000fc80008011405 */
[----:B------:R-:W-:-:S04]  /*0910*/  UISETP.LT.AND UP0, UPT, UR5, 0x1, UPT ;  /* 0x000000010500788c */ /* 0x000fc8000bf01270 */
[----:B------:R-:W-:-:S04]  /*0920*/  USEL UR5, UR5, 0x1, !UP0 ;  /* 0x0000000105057887 */ /* 0x000fc8000c000000 */
[----:B------:R-:W-:-:S04]  /*0930*/  ULOP3.LUT UR5, UR5, 0x3, URZ, 0xc0, !UPT ;  /* 0x0000000305057892 */ /* 0x000fc8000f8ec0ff */
[----:B------:R-:W-:-:S09]  /*0940*/  UISETP.NE.AND UP0, UPT, UR5, URZ, UPT ;  /* 0x000000ff0500728c */ /* 0x000fd2000bf05270 */
[----:B------:R-:W-:Y:S05]  /*0950*/  BRA.U !UP0, `(.L_x_0) ;  /* 0x00000001088c7547 */ /* 0x000fea000b800000 */
[----:B------:R-:W-:Y:S01]  /*0960*/  UIADD3 UR4, UPT, UPT, -UR5, URZ, URZ ;  /* 0x000000ff05047290 */ /* 0x000fe2000fffe1ff */
[----:B------:R-:W-:-:S04]  /*0970*/  IMAD R24, R25, 0x8, R16 ;  /* 0x0000000819187824 */ /* 0x000fc800078e0210 */
[----:B------:R-:W-:Y:S01]  /*0980*/  IMAD R22, R17, UR41, R24 ;  /* 0x0000002911167c24 */ /* 0x000fe2000f8e0218 */
[----:B------:R-:W-:-:S07]  /*0990*/  MOV R2, UR4 ;  /* 0x0000000400027c02 */ /* 0x000fce0008000f00 */
.L_x_13:
[----:B------:R-:W-:Y:S01]  /*09a0*/  ISETP.GE.AND P0, PT, R24, UR41, PT ;  /* 0x0000002918007c0c */ /* 0x000fe2000bf06270 */
[----:B------:R-:W-:Y:S01]  /*09b0*/  VIADD R2, R2, 0x1 ;  /* 0x0000000102027836 */ /* 0x000fe20000000000 */
[----:B------:R-:W-:Y:S04]  /*09c0*/  BSSY.RECONVERGENT B6, `(.L_x_11) ;  /* 0x0000017000067945 */ /* 0x000fe80003800200 */
[----:B------:R-:W-:-:S04]  /*09d0*/  ISETP.NE.AND P1, PT, R2, RZ, PT ;  /* 0x000000ff0200720c */ /* 0x000fc80003f25270 */
[----:B------:R-:W-:-:S03]  /*09e0*/  P2R R23, PR, RZ, 0x2 ;  /* 0x00000002ff177803 */ /* 0x000fc60000000000 */
[----:B-1----:R1:W-:Y:S01]  /*09f0*/  @P0 STS [R28], RZ ;  /* 0x000000ff1c000388 */ /* 0x0023e20000000800 */
[----:B------:R-:W-:Y:S05]  /*0a00*/  @P0 BRA `(.L_x_12) ;  /* 0x0000000000480947 */ /* 0x000fea0003800000 */
[----:B------:R-:W2:Y:S01]  /*0a10*/  LDC.64 R6, c[0x0][0x390] ;  /* 0x0000e400ff067b82 */ /* 0x000ea20000000a00 */
[----:B------:R-:W-:Y:S01]  /*0a20*/  MOV R8, 0x0 ;  /* 0x0000000000087802 */ /* 0x000fe20000000f00 */
[----:B------:R-:W3:Y:S01]  /*0a30*/  LDCU.64 UR4, c[0x4][0x8] ;  /* 0x01000100ff0477ac */ /* 0x000ee20008000a00 */
[----:B--2---:R-:W-:-:S05]  /*0a40*/  IMAD.WIDE R6, R22, 0x4, R6 ;  /* 0x0000000416067825 */ /* 0x004fca00078e0206 */
[----:B0-----:R0:W2:Y:S01]  /*0a50*/  LDG.E R3, desc[UR36][R6.64] ;  /* 0x0000002406037981 */ /* 0x0010a2000c1e1900 */
[----:B------:R-:W4:Y:S01]  /*0a60*/  LDC.64 R8, c[0x4][R8] ;  /* 0x0100000008087b82 */ /* 0x000f220000000a00 */
[----:B---3--:R-:W-:Y:S01]  /*0a70*/  IMAD.U32 R4, RZ, RZ, UR4 ;  /* 0x00000004ff047e24 */ /* 0x008fe2000f8e00ff */
[----:B------:R-:W-:Y:S01]  /*0a80*/  MOV R5, UR5 ;  /* 0x0000000500057c02 */ /* 0x000fe20008000f00 */
[----:B------:R3:W-:Y:S04]  /*0a90*/  STL.64 [R1], R18 ;  /* 0x0000001201007387 */ /* 0x0007e80000100a00 */
[----:B------:R3:W-:Y:S01]  /*0aa0*/  STL.64 [R1+0x8], R16 ;  /* 0x0000081001007387 */ /* 0x0007e20000100a00 */
[----:B0-----:R-:W-:-:S03]  /*0ab0*/  IMAD.MOV.U32 R6, RZ, RZ, R27 ;  /* 0x000000ffff067224 */ /* 0x001fc600078e001b */
[----:B------:R3:W-:Y:S01]  /*0ac0*/  STL.64 [R1+0x10], R24 ;  /* 0x0000101801007387 */ /* 0x0007e20000100a00 */
[----:B------:R-:W-:Y:S01]  /*0ad0*/  IMAD.MOV.U32 R7, RZ, RZ, R26 ;  /* 0x000000ffff077224 */ /* 0x000fe200078e001a */
[----:B--2---:R-:W0:Y:S02]  /*0ae0*/  F2F.F64.F32 R10, R3 ;  /* 0x00000003000a7310 */ /* 0x004e240000201800 */
[----:B------:R3:W-:Y:S04]  /*0af0*/  STS [R28], R3 ;  /* 0x000000031c007388 */ /* 0x0007e80000000800 */
[----:B0---4-:R3:W-:Y:S02]  /*0b00*/  STL.64 [R1+0x18], R10 ;  /* 0x0000180a01007387 */ /* 0x0117e40000100a00 */
[----:B------:R-:W-:-:S07]  /*0b10*/  LEPC R20, `(.L_x_12) ;  /* 0x000000001014794e */ /* 0x000fce0000000000 */
[----:B-1-3--:R-:W-:Y:S05]  /*0b20*/  CALL.ABS.NOINC R8 ;  /* 0x0000000008007343 */ /* 0x00afea0003c00000 */
.L_x_12:
[----:B0-----:R-:W-:Y:S05]  /*0b30*/  BSYNC.RECONVERGENT B6 ;  /* 0x0000000000067941 */ /* 0x001fea0003800200 */
.L_x_11:
[----:B------:R-:W-:Y:S01]  /*0b40*/  ISETP.NE.AND P6, PT, R23, RZ, PT ;  /* 0x000000ff1700720c */ /* 0x000fe20003fc5270 */
[----:B------:R-:W-:Y:S01]  /*0b50*/  VIADD R25, R25, 0x1 ;  /* 0x0000000119197836 */ /* 0x000fe20000000000 */
[----:B------:R-:W-:Y:S01]  /*0b60*/  IADD3 R22, PT, PT, R22, 0x8, RZ ;  /* 0x0000000816167810 */ /* 0x000fe20007ffe0ff */
[----:B------:R-:W-:-:S10]  /*0b70*/  VIADD R24, R24, 0x8 ;  /* 0x0000000818187836 */ /* 0x000fd40000000000 */
[----:B------:R-:W-:Y:S05]  /*0b80*/  @P6 BRA `(.L_x_13) ;  /* 0xfffffffc00846947 */ /* 0x000fea000383ffff */
.L_x_0:
[----:B------:R-:W-:Y:S05]  /*0b90*/  WARPSYNC.ALL ;  /* 0x0000000000007948 */ /* 0x000fea0003800000 */
[----:B------:R-:W2:Y:S02]  /*0ba0*/  LDCU UR7, c[0x0][0x384] ;  /* 0x00007080ff0777ac */ /* 0x000ea40008000800 */
[----:B--2---:R-:W-:Y:S01]  /*0bb0*/  UISETP.GE.AND UP0, UPT, UR7, 0x1, UPT ;  /* 0x000000010700788c */ /* 0x004fe2000bf06270 */
[----:B------:R-:W-:Y:S08]  /*0bc0*/  BAR.SYNC.DEFER_BLOCKING 0x0 ;  /* 0x0000000000007b1d */ /* 0x000ff00000010000 */
[----:B------:R-:W-:Y:S05]  /*0bd0*/  BRA.U !UP0, `(.L_x_14) ;  /* 0x0000000908ac7547 */ /* 0x000fea000b800000 */
[----:B------:R-:W-:Y:S01]  /*0be0*/  UIADD3 UR4, UPT, UPT, UR7, 0x7, URZ ;  /* 0x0000000707047890 */ /* 0x000fe2000fffe0ff */
[----:B------:R-:W2:Y:S01]  /*0bf0*/  S2UR UR6, SR_CgaCtaId ;  /* 0x00000000000679c3 */ /* 0x000ea20000008800 */
[----:B------:R-:W3:Y:S01]  /*0c00*/  LDCU UR38, c[0x0][0x388] ;  /* 0x00007100ff2677ac */ /* 0x000ee20008000800 */
[----:B------:R-:W-:Y:S01]  /*0c10*/  HFMA2 R25, -RZ, RZ, 0, 0 ;  /* 0x00000000ff197431 */ /* 0x000fe200000001ff */
[----:B------:R-:W-:-:S04]  /*0c20*/  USHF.R.S32.HI UR5, URZ, 0x1f, UR4 ;  /* 0x0000001fff057899 */ /* 0x000fc80008011404 */
[----:B------:R-:W-:-:S03]  /*0c30*/  ULEA.HI UR5, UR5, UR4, URZ, 0x3 ;  /* 0x0000000405057291 */ /* 0x000fc6000f8f18ff */
[----:B------:R-:W-:Y:S01]  /*0c40*/  UMOV UR4, 0x400 ;  /* 0x0000040000047882 */ /* 0x000fe20000000000 */
[----:B------:R-:W-:Y:S02]  /*0c50*/  USHF.R.S32.HI UR5, URZ, 0x3, UR5 ;  /* 0x00000003ff057899 */ /* 0x000fe40008011405 */
[----:B------:R-:W-:Y:S02]  /*0c60*/  UIADD3 UR4, UPT, UPT, UR4, 0x20, URZ ;  /* 0x0000002004047890 */ /* 0x000fe4000fffe0ff */
[----:B------:R-:W-:Y:S02]  /*0c70*/  UISETP.LT.AND UP0, UPT, UR5, 0x1, UPT ;  /* 0x000000010500788c */ /* 0x000fe4000bf01270 */
[----:B---3--:R-:W-:Y:S02]  /*0c80*/  UIMAD UR38, UR7, UR38, URZ ;  /* 0x00000026072672a4 */ /* 0x008fe4000f8e02ff */
[----:B------:R-:W-:Y:S02]  /*0c90*/  USEL UR5, UR5, 0x1, !UP0 ;  /* 0x0000000105057887 */ /* 0x000fe4000c000000 */
[----:B------:R-:W-:-:S02]  /*0ca0*/  UISETP.GE.U32.AND UP0, UPT, UR7, 0x19, UPT ;  /* 0x000000190700788c */ /* 0x000fc4000bf06070 */
[----:B--2---:R-:W-:Y:S01]  /*0cb0*/  ULEA UR4, UR6, UR4, 0x18 ;  /* 0x0000000406047291 */ /* 0x004fe2000f8ec0ff */
[----:B------:R-:W-:-:S05]  /*0cc0*/  IMAD R3, R17, UR38, RZ ;  /* 0x0000002611037c24 */ /* 0x000fca000f8e02ff */
[----:B01----:R-:W-:Y:S01]  /*0cd0*/  LEA R28, R16, UR4, 0x2 ;  /* 0x00000004101c7c11 */ /* 0x003fe2000f8e10ff */
[----:B------:R-:W-:Y:S06]  /*0ce0*/  BRA.U !UP0, `(.L_x_15) ;  /* 0x0000000508a87547 */ /* 0x000fec000b800000 */
[----:B------:R-:W-:Y:S01]  /*0cf0*/  ULOP3.LUT UR5, UR5, 0xffffffc, URZ, 0xc0, !UPT ;  /* 0x0ffffffc05057892 */ /* 0x000fe2000f8ec0ff */
[----:B------:R-:W-:Y:S01]  /*0d00*/  BSSY.RECONVERGENT B7, `(.L_x_15) ;  /* 0x0000068000077945 */ /* 0x000fe20003800200 */
[----:B------:R-:W-:Y:S01]  /*0d10*/  IMAD.IADD R24, R3, 0x1, R16 ;  /* 0x0000000103187824 */ /* 0x000fe200078e0210 */
[----:B------:R-:W-:Y:S01]  /*0d20*/  MOV R23, 0x1 ;  /* 0x0000000100177802 */ /* 0x000fe20000000f00 */
[----:B------:R-:W-:Y:S01]  /*0d30*/  UIADD3 UR4, UPT, UPT, -UR5, URZ, URZ ;  /* 0x000000ff05047290 */ /* 0x000fe2000fffe1ff */
[----:B------:R-:W-:Y:S02]  /*0d40*/  VIADD R2, R16, 0x10 ;  /* 0x0000001010027836 */ /* 0x000fe40000000000 */
[----:B------:R-:W-:-:S03]  /*0d50*/  IMAD.U32 R25, RZ, RZ, UR5 ;  /* 0x00000005ff197e24 */ /* 0x000fc6000f8e00ff */
[----:B------:R-:W-:-:S07]  /*0d60*/  IMAD.U32 R29, RZ, RZ, UR4 ;  /* 0x00000004ff1d7e24 */ /* 0x000fce000f8e00ff */
.L_x_24:
[----:B0-----:R-:W0:Y:S01]  /*0d70*/  LDC.64 R32, c[0x0][0x398] ;  /* 0x0000e600ff207b82 */ /* 0x001e220000000a00 */
[----:B------:R-:W-:Y:S01]  /*0d80*/  VIADD R12, R2, 0xfffffff0 ;  /* 0xfffffff0020c7836 */ /* 0x000fe20000000000 */
[----:B------:R-:W-:Y:S01]  /*0d90*/  IADD3 R29, PT, PT, R29, 0x4, RZ ;  /* 0x000000041d1d7810 */ /* 0x000fe20007ffe0ff */
[----:B------:R-:W-:Y:S03]  /*0da0*/  BSSY.RECONVERGENT B6, `(.L_x_16) ;  /* 0x0000017000067945 */ /* 0x000fe60003800200 */
[----:B------:R-:W-:Y:S02]  /*0db0*/  ISETP.GE.AND P0, PT, R12, UR38, PT ;  /* 0x000000260c007c0c */ /* 0x000fe4000bf06270 */
[----:B------:R-:W-:-:S04]  /*0dc0*/  ISETP.NE.AND P1, PT, R29, RZ, PT ;  /* 0x000000ff1d00720c */ /* 0x000fc80003f25270 */
[----:B------:R-:W-:Y:S01]  /*0dd0*/  P2R R30, PR, RZ, 0x2 ;  /* 0x00000002ff1e7803 */ /* 0x000fe20000000000 */
[----:B0-----:R-:W-:-:S06]  /*0de0*/  IMAD.WIDE R32, R24, 0x4, R32 ;  /* 0x0000000418207825 */ /* 0x001fcc00078e0220 */
[----:B------:R-:W-:Y:S05]  /*0df0*/  @P0 BRA `(.L_x_17) ;  /* 0x0000000000440947 */ /* 0x000fea0003800000 */
[----:B------:R-:W2:Y:S01]  /*0e00*/  LDG.E R3, desc[UR36][R32.64] ;  /* 0x0000002420037981 */ /* 0x000ea2000c1e1900 */
[----:B------:R-:W-:Y:S01]  /*0e10*/  MOV R8, 0x0 ;  /* 0x0000000000087802 */ /* 0x000fe20000000f00 */
[----:B------:R-:W-:Y:S01]  /*0e20*/  VIADD R13, R23, 0xffffffff ;  /* 0xffffffff170d7836 */ /* 0x000fe20000000000 */
[----:B------:R-:W0:Y:S01]  /*0e30*/  LDCU.64 UR4, c[0x4][0x10] ;  /* 0x01000200ff0477ac */ /* 0x000e220008000a00 */
[----:B------:R1:W-:Y:S01]  /*0e40*/  STL.64 [R1], R18 ;  /* 0x0000001201007387 */ /* 0x0003e20000100a00 */
[----:B------:R-:W-:Y:S01]  /*0e50*/  IMAD.MOV.U32 R6, RZ, RZ, R27 ;  /* 0x000000ffff067224 */ /* 0x000fe200078e001b */
[----:B------:R-:W-:Y:S01]  /*0e60*/  MOV R7, R26 ;  /* 0x0000001a00077202 */ /* 0x000fe20000000f00 */
[----:B------:R-:W3:Y:S01]  /*0e70*/  LDC.64 R8, c[0x4][R8] ;  /* 0x0100000008087b82 */ /* 0x000ee20000000a00 */
[----:B------:R1:W-:Y:S04]  /*0e80*/  STL.64 [R1+0x10], R12 ;  /* 0x0000100c01007387 */ /* 0x0003e80000100a00 */
        /* <DEDUP_REMOVED lines=8> */
.L_x_17:
[----:B------:R-:W-:Y:S05]  /*0f10*/  BSYNC.RECONVERGENT B6 ;  /* 0x0000000000067941 */ /* 0x000fea0003800200 */
.L_x_16:
[----:B------:R-:W-:Y:S01]  /*0f20*/  VIADD R22, R2, 0xfffffff8 ;  /* 0xfffffff802167836 */ /* 0x000fe20000000000 */
[----:B------:R-:W-:Y:S04]  /*0f30*/  BSSY.RECONVERGENT B6, `(.L_x_18) ;  /* 0x0000013000067945 */ /* 0x000fe80003800200 */
[----:B------:R-:W-:-:S13]  /*0f40*/  ISETP.GE.AND P0, PT, R22, UR38, PT ;  /* 0x0000002616007c0c */ /* 0x000fda000bf06270 */
[----:B------:R-:W-:Y:S05]  /*0f50*/  @P0 BRA `(.L_x_19) ;  /* 0x0000000000400947 */ /* 0x000fea0003800000 */
[----:B------:R-:W2:Y:S01]  /*0f60*/  LDG.E R3, desc[UR36][R32.64+0x20] ;  /* 0x0000202420037981 */ /* 0x000ea2000c1e1900 */
[----:B------:R-:W-:Y:S01]  /*0f70*/  MOV R8, 0x0 ;  /* 0x0000000000087802 */ /* 0x000fe20000000f00 */
[----:B------:R-:W0:Y:S01]  /*0f80*/  LDCU.64 UR4, c[0x4][0x10] ;  /* 0x01000200ff0477ac */ /* 0x000e220008000a00 */
[----:B------:R-:W-:Y:S01]  /*0f90*/  IMAD.MOV.U32 R6, RZ, RZ, R27 ;  /* 0x000000ffff067224 */ /* 0x000fe200078e001b */
[----:B------:R1:W-:Y:S01]  /*0fa0*/  STL.64 [R1+0x10], R22 ;  /* 0x0000101601007387 */ /* 0x0003e20000100a00 */
[----:B------:R-:W-:Y:S02]  /*0fb0*/  IMAD.MOV.U32 R7, RZ, RZ, R26 ;  /* 0x000000ffff077224 */ /* 0x000fe400078e001a */
[----:B------:R-:W3:Y:S01]  /*0fc0*/  LDC.64 R8, c[0x4][R8] ;  /* 0x0100000008087b82 */ /* 0x000ee20000000a00 */
[----:B------:R1:W-:Y:S04]  /*0fd0*/  STL.64 [R1], R18 ;  /* 0x0000001201007387 */ /* 0x0003e80000100a00 */
[----:B------:R1:W-:Y:S01]  /*0fe0*/  STL.64 [R1+0x8], R16 ;  /* 0x0000081001007387 */ /* 0x0003e20000100a00 */
[----:B0-----:R-:W-:Y:S01]  /*0ff0*/  IMAD.U32 R4, RZ, RZ, UR4 ;  /* 0x00000004ff047e24 */ /* 0x001fe2000f8e00ff */
[----:B------:R-:W-:Y:S01]  /*1000*/  MOV R5, UR5 ;  /* 0x0000000500057c02 */ /* 0x000fe20008000f00 */
[----:B--2---:R-:W0:Y:S01]  /*1010*/  F2F.F64.F32 R10, R3 ;  /* 0x00000003000a7310 */ /* 0x004e220000201800 */
[----:B------:R1:W-:Y:S04]  /*1020*/  STS [R28], R3 ;  /* 0x000000031c007388 */ /* 0x0003e80000000800 */
[----:B0--3--:R1:W-:Y:S02]  /*1030*/  STL.64 [R1+0x18], R10 ;  /* 0x0000180a01007387 */ /* 0x0093e40000100a00 */
[----:B------:R-:W-:-:S07]  /*1040*/  LEPC R20, `(.L_x_19) ;  /* 0x000000001014794e */ /* 0x000fce0000000000 */
[----:B-1----:R-:W-:Y:S05]  /*1050*/  CALL.ABS.NOINC R8 ;  /* 0x0000000008007343 */ /* 0x002fea0003c00000 */
.L_x_19:
[----:B------:R-:W-:Y:S05]  /*1060*/  BSYNC.RECONVERGENT B6 ;  /* 0x0000000000067941 */ /* 0x000fea0003800200 */
.L_x_18:
[----:B------:R-:W-:Y:S01]  /*1070*/  ISETP.GE.AND P0, PT, R2, UR38, PT ;  /* 0x0000002602007c0c */ /* 0x000fe2000bf06270 */
[----:B------:R-:W-:-:S12]  /*1080*/  BSSY.RECONVERGENT B6, `(.L_x_20) ;  /* 0x0000013000067945 */ /* 0x000fd80003800200 */
[----:B------:R-:W-:Y:S05]  /*1090*/  @P0 BRA `(.L_x_21) ;  /* 0x0000000000440947 */ /* 0x000fea0003800000 */
[----:B------:R-:W2:Y:S01]  /*10a0*/  LDG.E R13, desc[UR36][R32.64+0x40] ;  /* 0x00004024200d7981 */ /* 0x000ea2000c1e1900 */
[----:B------:R-:W-:Y:S01]  /*10b0*/  MOV R8, 0x0 ;  /* 0x0000000000087802 */ /* 0x000fe20000000f00 */
[----:B------:R-:W0:Y:S01]  /*10c0*/  LDCU.64 UR4, c[0x4][0x10] ;  /* 0x01000200ff0477ac */ /* 0x000e220008000a00 */
[----:B------:R-:W-:Y:S01]  /*10d0*/  IADD3 R3, PT, PT, R23, 0x1, RZ ;  /* 0x0000000117037810 */ /* 0x000fe20007ffe0ff */
        /* <DEDUP_REMOVED lines=13> */
.L_x_21:
[----:B------:R-:W-:Y:S05]  /*11b0*/  BSYNC.RECONVERGENT B6 ;  /* 0x0000000000067941 */ /* 0x000fea0003800200 */
.L_x_20:
        /* <DEDUP_REMOVED lines=22> */
.L_x_23:
[----:B------:R-:W-:Y:S05]  /*1320*/  BSYNC.RECONVERGENT B6 ;  /* 0x0000000000067941 */ /* 0x000fea0003800200 */
.L_x_22:
[----:B------:R-:W-:Y:S01]  /*1330*/  ISETP.NE.AND P6, PT, R30, RZ, PT ;  /* 0x000000ff1e00720c */ /* 0x000fe20003fc5270 */
[----:B------:R-:W-:Y:S01]  /*1340*/  VIADD R24, R24, 0x20 ;  /* 0x0000002018187836 */ /* 0x000fe20000000000 */
[----:B------:R-:W-:Y:S01]  /*1350*/  IADD3 R23, PT, PT, R23, 0x4, RZ ;  /* 0x0000000417177810 */ /* 0x000fe20007ffe0ff */
[----:B------:R-:W-:-:S10]  /*1360*/  VIADD R2, R2, 0x20 ;  /* 0x0000002002027836 */ /* 0x000fd40000000000 */
[----:B------:R-:W-:Y:S05]  /*1370*/  @P6 BRA `(.L_x_24) ;  /* 0xfffffff8007c6947 */ /* 0x000fea000383ffff */
[----:B------:R-:W-:Y:S05]  /*1380*/  BSYNC.RECONVERGENT B7 ;  /* 0x0000000000077941 */ /* 0x000fea0003800200 */
.L_x_15:
[----:B------:R-:W1:Y:S01]  /*1390*/  LDCU UR4, c[0x0][0x384] ;  /* 0x00007080ff0477ac */ /* 0x000e620008000800 */
[----:B------:R-:W-:Y:S01]  /*13a0*/  BSSY.RECONVERGENT B7, `(.L_x_14) ;  /* 0x000002e000077945 */ /* 0x000fe20003800200 */
        /* <DEDUP_REMOVED lines=10> */
[----:B------:R-:W-:Y:S02]  /*1450*/  IMAD R3, R17, UR38, RZ ;  /* 0x0000002611037c24 */ /* 0x000fe4000f8e02ff */
[----:B------:R-:W-:-:S03]  /*1460*/  IMAD R24, R25, 0x8, R16 ;  /* 0x0000000819187824 */ /* 0x000fc600078e0210 */
[----:B------:R-:W-:Y:S02]  /*1470*/  IMAD.U32 R2, RZ, RZ, UR4 ;  /* 0x00000004ff027e24 */ /* 0x000fe4000f8e00ff */
[----:B------:R-:W-:-:S07]  /*1480*/  IADD3 R22, PT, PT, R3, R24, RZ ;  /* 0x0000001803167210 */ /* 0x000fce0007ffe0ff */
.L_x_28:
        /* <DEDUP_REMOVED lines=11> */
[----:B------:R2:W4:Y:S01]  /*1540*/  LDG.E R3, desc[UR36][R6.64] ;  /* 0x0000002406037981 */ /* 0x000522000c1e1900 */
[----:B------:R-:W0:Y:S01]  /*1550*/  LDC.64 R8, c[0x4][R8] ;  /* 0x0100000008087b82 */ /* 0x000e220000000a00 */
[----:B---3--:R-:W-:Y:S01]  /*1560*/  MOV R4, UR4 ;  /* 0x0000000400047c02 */ /* 0x008fe20008000f00 */
[----:B------:R-:W-:Y:S01]  /*1570*/  IMAD.U32 R5, RZ, RZ, UR5 ;  /* 0x00000005ff057e24 */ /* 0x000fe2000f8e00ff */
[----:B------:R3:W-:Y:S04]  /*1580*/  STL.64 [R1], R18 ;  /* 0x0000001201007387 */ /* 0x0007e80000100a00 */
[----:B------:R3:W-:Y:S01]  /*1590*/  STL.64 [R1+0x8], R16 ;  /* 0x0000081001007387 */ /* 0x0007e20000100a00 */
[----:B--2---:R-:W-:Y:S01]  /*15a0*/  IMAD.MOV.U32 R6, RZ, RZ, R27 ;  /* 0x000000ffff067224 */ /* 0x004fe200078e001b */
[----:B------:R-:W-:-:S02]  /*15b0*/  MOV R7, R26 ;  /* 0x0000001a00077202 */ /* 0x000fc40000000f00 */
[----:B------:R3:W-:Y:S01]  /*15c0*/  STL.64 [R1+0x10], R24 ;  /* 0x0000101801007387 */ /* 0x0007e20000100a00 */
[----:B----4-:R-:W2:Y:S03]  /*15d0*/  F2F.F64.F32 R10, R3 ;  /* 0x00000003000a7310 */ /* 0x010ea60000201800 */
[----:B------:R3:W-:Y:S04]  /*15e0*/  STS [R28], R3 ;  /* 0x000000031c007388 */ /* 0x0007e80000000800 */
[----:B0-2---:R3:W-:Y:S02]  /*15f0*/  STL.64 [R1+0x18], R10 ;  /* 0x0000180a01007387 */ /* 0x0057e40000100a00 */
[----:B------:R-:W-:-:S07]  /*1600*/  LEPC R20, `(.L_x_27) ;  /* 0x000000001014794e */ /* 0x000fce0000000000 */
[----:B-1-3--:R-:W-:Y:S05]  /*1610*/  CALL.ABS.NOINC R8 ;  /* 0x0000000008007343 */ /* 0x00afea0003c00000 */
.L_x_27:
[----:B------:R-:W-:Y:S05]  /*1620*/  BSYNC.RECONVERGENT B6 ;  /* 0x0000000000067941 */ /* 0x000fea0003800200 */
.L_x_26:
[----:B------:R-:W-:Y:S01]  /*1630*/  ISETP.NE.AND P6, PT, R23, RZ, PT ;  /* 0x000000ff1700720c */ /* 0x000fe20003fc5270 */
[----:B------:R-:W-:Y:S01]  /*1640*/  VIADD R22, R22, 0x8 ;  /* 0x0000000816167836 */ /* 0x000fe20000000000 */
[----:B------:R-:W-:Y:S01]  /*1650*/  IADD3 R24, PT, PT, R24, 0x8, RZ ;  /* 0x0000000818187810 */ /* 0x000fe20007ffe0ff */
[----:B------:R-:W-:-:S10]  /*1660*/  VIADD R25, R25, 0x1 ;  /* 0x0000000119197836 */ /* 0x000fd40000000000 */
[----:B------:R-:W-:Y:S05]  /*1670*/  @P6 BRA `(.L_x_28) ;  /* 0xfffffffc00846947 */ /* 0x000fea000383ffff */
.L_x_25:
[----:B------:R-:W-:Y:S05]  /*1680*/  BSYNC.RECONVERGENT B7 ;  /* 0x0000000000077941 */ /* 0x000fea0003800200 */
.L_x_14:
[----:B------:R-:W2:Y:S01]  /*1690*/  LDC R0, c[0x0][0x384] ;  /* 0x0000e100ff007b82 */ /* 0x000ea20000000800 */
[----:B------:R-:W-:Y:S01]  /*16a0*/  IABS R12, R17 ;  /* 0x00000011000c7213 */ /* 0x000fe20000000000 */
[----:B------:R-:W-:Y:S05]  /*16b0*/  WARPSYNC.ALL ;  /* 0x0000000000007948 */ /* 0x000fea0003800000 */
[----:B------:R-:W-:Y:S01]  /*16c0*/  UMOV UR4, 0x400 ;  /* 0x0000040000047882 */ /* 0x000fe20000000000 */
[----:B------:R-:W3:Y:S01]  /*16d0*/  LDC.64 R2, c[0x0][0x380] ;  /* 0x0000e000ff027b82 */ /* 0x000ee20000000a00 */
[----:B------:R-:W-:Y:S01]  /*16e0*/  UIADD3 UR6, UPT, UPT, UR4, 0x20, URZ ;  /* 0x0000002004067890 */ /* 0x000fe2000fffe0ff */
[----:B------:R-:W-:Y:S04]  /*16f0*/  STL.64 [R1], R18 ;  /* 0x0000001201007387 */ /* 0x000fe80000100a00 */
[----:B------:R-:W-:Y:S02]  /*1700*/  STL.64 [R1+0x8], R16 ;  /* 0x0000081001007387 */ /* 0x000fe40000100a00 */
[----:B------:R-:W4:Y:S01]  /*1710*/  S2UR UR5, SR_CgaCtaId ;  /* 0x00000000000579c3 */ /* 0x000f220000008800 */
[----:B--2---:R-:W-:-:S04]  /*1720*/  IABS R6, R0 ;  /* 0x0000000000067213 */ /* 0x004fc80000000000 */
[----:B------:R-:W2:Y:S01]  /*1730*/  I2F.RP R10, R6 ;  /* 0x00000006000a7306 */ /* 0x000ea20000209400 */
[----:B---3--:R-:W-:-:S05]  /*1740*/  IMAD R2, R3, R2, RZ ;  /* 0x0000000203027224 */ /* 0x008fca00078e02ff */
[----:B------:R-:W-:Y:S01]  /*1750*/  IABS R3, R2 ;  /* 0x0000000200037213 */ /* 0x000fe20000000000 */
[----:B----4-:R-:W-:-:S03]  /*1760*/  ULEA UR4, UR5, UR4, 0x18 ;  /* 0x0000000405047291 */ /* 0x010fc6000f8ec0ff */
[----:B------:R-:W3:Y:S01]  /*1770*/  I2F.RP R7, R3 ;  /* 0x0000000300077306 */ /* 0x000ee20000209400 */
[----:B------:R-:W-:-:S07]  /*1780*/  ULEA UR6, UR5, UR6, 0x18 ;  /* 0x0000000605067291 */ /* 0x000fce000f8ec0ff */
[----:B--2---:R-:W2:Y:S08]  /*1790*/  MUFU.RCP R10, R10 ;  /* 0x0000000a000a7308 */ /* 0x004eb00000001000 */
[----:B---3--:R-:W3:Y:S01]  /*17a0*/  MUFU.RCP R7, R7 ;  /* 0x0000000700077308 */ /* 0x008ee20000001000 */
[----:B--2---:R-:W-:-:S07]  /*17b0*/  VIADD R8, R10, 0xffffffe ;  /* 0x0ffffffe0a087836 */ /* 0x004fce0000000000 */
[----:B------:R2:W4:Y:S01]  /*17c0*/  F2I.FTZ.U32.TRUNC.NTZ R9, R8 ;  /* 0x0000000800097305 */ /* 0x000522000021f000 */
[----:B---3--:R-:W-:-:S07]  /*17d0*/  VIADD R4, R7, 0xffffffe ;  /* 0x0ffffffe07047836 */ /* 0x008fce0000000000 */
[----:B------:R3:W5:Y:S01]  /*17e0*/  F2I.FTZ.U32.TRUNC.NTZ R5, R4 ;  /* 0x0000000400057305 */ /* 0x000762000021f000 */
[----:B--2---:R-:W-:Y:S01]  /*17f0*/  IMAD.MOV.U32 R8, RZ, RZ, RZ ;  /* 0x000000ffff087224 */ /* 0x004fe200078e00ff */
[----:B----4-:R-:W-:Y:S01]  /*1800*/  IADD3 R11, PT, PT, RZ, -R9, RZ ;  /* 0x80000009ff0b7210 */ /* 0x010fe20007ffe0ff */
[----:B---3--:R-:W-:-:S04]  /*1810*/  IMAD.MOV.U32 R4, RZ, RZ, RZ ;  /* 0x000000ffff047224 */ /* 0x008fc800078e00ff */
[----:B------:R-:W-:Y:S02]  /*1820*/  IMAD R11, R11, R6, RZ ;  /* 0x000000060b0b7224 */ /* 0x000fe400078e02ff */
[----:B-----5:R-:W-:Y:S02]  /*1830*/  IMAD.MOV R10, RZ, RZ, -R5 ;  /* 0x000000ffff0a7224 */ /* 0x020fe400078e0a05 */
[----:B------:R-:W-:Y:S01]  /*1840*/  IMAD.HI.U32 R9, R9, R11, R8 ;  /* 0x0000000b09097227 */ /* 0x000fe200078e0008 */
[----:B------:R-:W-:Y:S02]  /*1850*/  MOV R11, R12 ;  /* 0x0000000c000b7202 */ /* 0x000fe40000000f00 */
[----:B------:R-:W-:Y:S01]  /*1860*/  IABS R8, R2 ;  /* 0x0000000200087213 */ /* 0x000fe20000000000 */
[----:B------:R-:W-:Y:S02]  /*1870*/  IMAD R7, R10, R3, RZ ;  /* 0x000000030a077224 */ /* 0x000fe400078e02ff */
[----:B------:R-:W-:-:S04]  /*1880*/  IMAD.HI.U32 R9, R9, R11, RZ ;  /* 0x0000000b09097227 */ /* 0x000fc800078e00ff */
[----:B------:R-:W-:Y:S01]  /*1890*/  IMAD.HI.U32 R4, R5, R7, R4 ;  /* 0x0000000705047227 */ /* 0x000fe200078e0004 */
[----:B------:R-:W-:-:S03]  /*18a0*/  IADD3 R5, PT, PT, -R9, RZ, RZ ;  /* 0x000000ff09057210 */ /* 0x000fc60007ffe1ff */
[----:B------:R-:W-:Y:S02]  /*18b0*/  IMAD.MOV R7, RZ, RZ, -R8 ;  /* 0x000000ffff077224 */ /* 0x000fe400078e0a08 */
[--C-:B------:R-:W-:Y:S02]  /*18c0*/  IMAD R5, R6, R5, R11.reuse ;  /* 0x0000000506057224 */ /* 0x100fe400078e020b */
[----:B------:R-:W-:Y:S01]  /*18d0*/  IMAD.HI.U32 R10, R4, R11, RZ ;  /* 0x0000000b040a7227 */ /* 0x000fe200078e00ff */
[----:B------:R-:W-:Y:S02]  /*18e0*/  BAR.SYNC.DEFER_BLOCKING 0x0 ;  /* 0x0000000000007b1d */ /* 0x000fe40000010000 */
[----:B------:R-:W-:Y:S01]  /*18f0*/  ISETP.GT.U32.AND P3, PT, R6, R5, PT ;  /* 0x000000050600720c */ /* 0x000fe20003f64070 */
[----:B------:R-:W-:Y:S01]  /*1900*/  IMAD R4, R10, R7, R11 ;  /* 0x000000070a047224 */ /* 0x000fe200078e020b */
[----:B------:R-:W-:Y:S02]  /*1910*/  LOP3.LUT R7, R17, R0, RZ, 0x3c, !PT ;  /* 0x0000000011077212 */ /* 0x000fe400078e3cff */
[----:B------:R-:W-:-:S02]  /*1920*/  MOV R11, 0x0 ;  /* 0x00000000000b7802 */ /* 0x000fc40000000f00 */
[----:B------:R-:W-:Y:S02]  /*1930*/  ISETP.GT.U32.AND P0, PT, R3, R4, PT ;  /* 0x000000040300720c */ /* 0x000fe40003f04070 */
[----:B------:R-:W-:Y:S01]  /*1940*/  ISETP.GE.AND P1, PT, R7, RZ, PT ;  /* 0x000000ff0700720c */ /* 0x000fe20003f26270 */
[----:B------:R2:W3:Y:S01]  /*1950*/  LDC.64 R12, c[0x4][R11] ;  /* 0x010000000b0c7b82 */ /* 0x0004e20000000a00 */
[----:B------:R-:W-:-:S03]  /*1960*/  IMAD.MOV.U32 R7, RZ, RZ, R26 ;  /* 0x000000ffff077224 */ /* 0x000fc600078e001a */
[----:B------:R-:W-:Y:S01]  /*1970*/  @!P3 IMAD.IADD R5, R5, 0x1, -R6 ;  /* 0x000000010505b824 */ /* 0x000fe200078e0a06 */
[----:B------:R-:W-:Y:S02]  /*1980*/  @!P3 IADD3 R9, PT, PT, R9, 0x1, RZ ;  /* 0x000000010909b810 */ /* 0x000fe40007ffe0ff */
[----:B------:R-:W-:Y:S02]  /*1990*/  ISETP.NE.AND P3, PT, R0, RZ, PT ;  /* 0x000000ff0000720c */ /* 0x000fe40003f65270 */
[----:B------:R-:W-:Y:S01]  /*19a0*/  ISETP.GE.U32.AND P4, PT, R5, R6, PT ;  /* 0x000000060500720c */ /* 0x000fe20003f86070 */
[----:B------:R-:W-:Y:S02]  /*19b0*/  @!P0 IMAD.IADD R4, R4, 0x1, -R3 ;  /* 0x0000000104048824 */ /* 0x000fe400078e0a03 */
[----:B------:R-:W-:Y:S01]  /*19c0*/  @!P0 VIADD R10, R10, 0x1 ;  /* 0x000000010a0a8836 */ /* 0x000fe20000000000 */
[----:B------:R-:W-:Y:S02]  /*19d0*/  ISETP.NE.AND P0, PT, R2, RZ, PT ;  /* 0x000000ff0200720c */ /* 0x000fe40003f05270 */
[----:B------:R-:W-:-:S02]  /*19e0*/  ISETP.GE.U32.AND P2, PT, R4, R3, PT ;  /* 0x000000030400720c */ /* 0x000fc40003f46070 */
[----:B------:R-:W-:-:S05]  /*19f0*/  LOP3.LUT R3, R17, R2, RZ, 0x3c, !PT ;  /* 0x0000000211037212 */ /* 0x000fca00078e3cff */
[----:B------:R-:W-:Y:S01]  /*1a00*/  @P4 VIADD R9, R9, 0x1 ;  /* 0x0000000109094836 */ /* 0x000fe20000000000 */
[----:B------:R-:W-:-:S03]  /*1a10*/  ISETP.GE.AND P4, PT, R3, RZ, PT ;  /* 0x000000ff0300720c */ /* 0x000fc60003f86270 */
[----:B------:R-:W-:Y:S01]  /*1a20*/  @!P1 IMAD.MOV R9, RZ, RZ, -R9 ;  /* 0x000000ffff099224 */ /* 0x000fe200078e0a09 */
[----:B------:R-:W-:Y:S02]  /*1a30*/  @!P3 LOP3.LUT R9, RZ, R0, RZ, 0x33, !PT ;  /* 0x00000000ff09b212 */ /* 0x000fe400078e33ff */
[----:B------:R-:W-:Y:S02]  /*1a40*/  @P2 IADD3 R10, PT, PT, R10, 0x1, RZ ;  /* 0x000000010a0a2810 */ /* 0x000fe40007ffe0ff */
[C---:B------:R-:W-:Y:S02]  /*1a50*/  IADD3 R3, PT, PT, -R9.reuse, RZ, RZ ;  /* 0x000000ff09037210 */ /* 0x040fe40007ffe1ff */
[----:B------:R-:W-:Y:S01]  /*1a60*/  LEA R23, R9, UR4, 0x2 ;  /* 0x0000000409177c11 */ /* 0x000fe2000f8e10ff */
[----:B------:R-:W4:Y:S02]  /*1a70*/  LDCU.64 UR4, c[0x4][0x18] ;  /* 0x01000300ff0477ac */ /* 0x000f240008000a00 */
[----:B------:R-:W-:Y:S01]  /*1a80*/  @!P4 IMAD.MOV R10, RZ, RZ, -R10 ;  /* 0x000000ffff0ac224 */ /* 0x000fe200078e0a0a */
[----:B------:R-:W-:Y:S01]  /*1a90*/  @!P0 LOP3.LUT R10, RZ, R2, RZ, 0x33, !PT ;  /* 0x00000002ff0a8212 */ /* 0x000fe200078e33ff */
[----:B------:R-:W-:-:S04]  /*1aa0*/  IMAD R3, R0, R3, R17 ;  /* 0x0000000300037224 */ /* 0x000fc800078e0211 */
[----:B------:R-:W-:Y:S01]  /*1ab0*/  IMAD R3, R10, R0, R3 ;  /* 0x000000000a037224 */ /* 0x000fe200078e0203 */
[----:B------:R-:W-:Y:S04]  /*1ac0*/  STL [R1+0x10], R10 ;  /* 0x0000100a01007387 */ /* 0x000fe80000100800 */
[----:B------:R-:W-:Y:S01]  /*1ad0*/  LEA R22, R3, UR6, 0x2 ;  /* 0x0000000603167c11 */ /* 0x000fe2000f8e10ff */
[----:B------:R-:W5:Y:S04]  /*1ae0*/  LDS R0, [R23] ;  /* 0x0000000017007984 */ /* 0x000f680000000800 */
[----:B------:R-:W0:Y:S01]  /*1af0*/  LDS R6, [R22] ;  /* 0x0000000016067984 */ /* 0x000e220000000800 */
[----:B----4-:R-:W-:-:S02]  /*1b00*/  IMAD.U32 R4, RZ, RZ, UR4 ;  /* 0x00000004ff047e24 */ /* 0x010fc4000f8e00ff */
[----:B------:R-:W-:Y:S01]  /*1b10*/  IMAD.U32 R5, RZ, RZ, UR5 ;  /* 0x00000005ff057e24 */ /* 0x000fe2000f8e00ff */
[----:B-----5:R-:W4:Y:S08]  /*1b20*/  F2F.F64.F32 R2, R0 ;  /* 0x0000000000027310 */ /* 0x020f300000201800 */
[----:B0-----:R0:W5:Y:S01]  /*1b30*/  F2F.F64.F32 R8, R6 ;  /* 0x0000000600087310 */ /* 0x0011620000201800 */
[----:B----4-:R2:W-:Y:S01]  /*1b40*/  STL.64 [R1+0x18], R2 ;  /* 0x0000180201007387 */ /* 0x0105e20000100a00 */
[----:B0-----:R-:W-:-:S03]  /*1b50*/  MOV R6, R27 ;  /* 0x0000001b00067202 */ /* 0x001fc60000000f00 */
[----:B---3-5:R2:W-:Y:S04]  /*1b60*/  STL.64 [R1+0x20], R8 ;  /* 0x0000200801007387 */ /* 0x0285e80000100a00 */
[----:B------:R-:W-:-:S07]  /*1b70*/  LEPC R20, `(.L_x_29) ;  /* 0x000000001014794e */ /* 0x000fce0000000000 */
[----:B-12---:R-:W-:Y:S05]  /*1b80*/  CALL.ABS.NOINC R12 ;  /* 0x000000000c007343 */ /* 0x006fea0003c00000 */
.L_x_29:
[----:B------:R-:W-:Y:S01]  /*1b90*/  LDS R23, [R23] ;  /* 0x0000000017177984 */ /* 0x000fe20000000800 */
[----:B------:R-:W0:Y:S03]  /*1ba0*/  LDC.64 R2, c[0x0][0x3a0] ;  /* 0x0000e800ff027b82 */ /* 0x000e260000000a00 */
[----:B------:R-:W1:Y:S01]  /*1bb0*/  LDS R22, [R22] ;  /* 0x0000000016167984 */ /* 0x000e620000000800 */
[----:B0-----:R-:W-:-:S04]  /*1bc0*/  IMAD.WIDE R2, R17, 0x4, R2 ;  /* 0x0000000411027825 */ /* 0x001fc800078e0202 */
[----:B-1----:R-:W-:-:S05]  /*1bd0*/  FMUL R5, R23, R22 ;  /* 0x0000001617057220 */ /* 0x002fca0000400000 */
[----:B------:R-:W-:Y:S01]  /*1be0*/  STG.E desc[UR36][R2.64], R5 ;  /* 0x0000000502007986 */ /* 0x000fe2000c101924 */
[----:B------:R-:W-:Y:S05]  /*1bf0*/  EXIT ;  /* 0x000000000000794d */ /* 0x000fea0003800000 */
.L_x_30:
[----:B------:R-:W-:-:S00]  /*1c00*/  BRA `(.L_x_30) ;  /* 0xfffffffc00fc7947 */ /* 0x000fc0000383ffff */
[----:B------:R-:W-:-:S00]  /*1c10*/  NOP ;  /* 0x0000000000007918 */ /* 0x000fc00000000000 */
        /* <DEDUP_REMOVED lines=14> */
.L_x_35:


//--------------------- .text._Z10krp_kerneliiiPKfS0_Pf --------------------------
	.section	.text._Z10krp_kerneliiiPKfS0_Pf,"ax",@progbits
	.align	128
        .global         _Z10krp_kerneliiiPKfS0_Pf
        .type           _Z10krp_kerneliiiPKfS0_Pf,@function
        .size           _Z10krp_kerneliiiPKfS0_Pf,(.L_x_36 - _Z10krp_kerneliiiPKfS0_Pf)
        .other          _Z10krp_kerneliiiPKfS0_Pf,@"STO_CUDA_ENTRY STV_DEFAULT"
_Z10krp_kerneliiiPKfS0_Pf:
.text._Z10krp_kerneliiiPKfS0_Pf:
[----:B------:R-:W-:Y:S01]  /*0000*/  LDC R1, c[0x0][0x37c] ;  /* 0x0000df00ff017b82 */ /* 0x000fe20000000800 */
[----:B------:R-:W0:Y:S07]  /*0010*/  S2R R7, SR_TID.X ;  /* 0x0000000000077919 */ /* 0x000e2e0000002100 */
[----:B------:R-:W1:Y:S01]  /*0020*/  LDC.64 R2, c[0x0][0x380] ;  /* 0x0000e000ff027b82 */ /* 0x000e620000000a00 */
[----:B------:R-:W2:Y:S07]  /*0030*/  LDCU UR5, c[0x0][0x388] ;  /* 0x00007100ff0577ac */ /* 0x000eae0008000800 */
[----:B------:R-:W0:Y:S08]  /*0040*/  S2UR UR4, SR_CTAID.X ;  /* 0x00000000000479c3 */ /* 0x000e300000002500 */
[----:B------:R-:W0:Y:S01]  /*0050*/  LDC R0, c[0x0][0x360] ;  /* 0x0000d800ff007b82 */ /* 0x000e220000000800 */
[----:B-1----:R-:W-:-:S02]  /*0060*/  IMAD R5, R3, R2, RZ ;  /* 0x0000000203057224 */ /* 0x002fc400078e02ff */
[----:B0-----:R-:W-:Y:S02]  /*0070*/  IMAD R0, R0, UR4, R7 ;  /* 0x0000000400007c24 */ /* 0x001fe4000f8e0207 */
[----:B--2---:R-:W-:-:S05]  /*0080*/  IMAD R7, R5, UR5, RZ ;  /* 0x0000000505077c24 */ /* 0x004fca000f8e02ff */
[----:B------:R-:W-:-:S13]  /*0090*/  ISETP.GE.AND P0, PT, R0, R7, PT ;  /* 0x000000070000720c */ /* 0x000fda0003f06270 */
[----:B------:R-:W-:Y:S05]  /*00a0*/  @P0 EXIT ;  /* 0x000000000000094d */ /* 0x000fea0003800000 */
[-C--:B------:R-:W-:Y:S01]  /*00b0*/  IABS R10, R5.reuse ;  /* 0x00000005000a7213 */ /* 0x080fe20000000000 */
[----:B------:R-:W0:Y:S01]  /*00c0*/  LDCU.64 UR4, c[0x0][0x358] ;  /* 0x00006b00ff0477ac */ /* 0x000e220008000a00 */
[----:B------:R-:W-:Y:S02]  /*00d0*/  IABS R8, R0 ;  /* 0x0000000000087213 */ /* 0x000fe40000000000 */
[----:B------:R-:W1:Y:S01]  /*00e0*/  I2F.RP R4, R10 ;  /* 0x0000000a00047306 */ /* 0x000e620000209400 */
[----:B------:R-:W-:-:S04]  /*00f0*/  IABS R11, R5 ;  /* 0x00000005000b7213 */ /* 0x000fc80000000000 */
[----:B------:R-:W-:-:S03]  /*0100*/  IADD3 R11, PT, PT, RZ, -R11, RZ ;  /* 0x8000000bff0b7210 */ /* 0x000fc60007ffe0ff */
[----:B-1----:R-:W1:Y:S02]  /*0110*/  MUFU.RCP R4, R4 ;  /* 0x0000000400047308 */ /* 0x002e640000001000 */
[----:B-1----:R-:W-:Y:S02]  /*0120*/  IADD3 R6, PT, PT, R4, 0xffffffe, RZ ;  /* 0x0ffffffe04067810 */ /* 0x002fe40007ffe0ff */
[----:B------:R-:W-:-:S04]  /*0130*/  IABS R4, R3 ;  /* 0x0000000300047213 */ /* 0x000fc80000000000 */
[----:B------:R1:W2:Y:S02]  /*0140*/  F2I.FTZ.U32.TRUNC.NTZ R7, R6 ;  /* 0x0000000600077305 */ /* 0x0002a4000021f000 */
[----:B-1----:R-:W-:Y:S02]  /*0150*/  HFMA2 R6, -RZ, RZ, 0, 0 ;  /* 0x00000000ff067431 */ /* 0x002fe400000001ff */
[----:B--2---:R-:W-:-:S04]  /*0160*/  IMAD.MOV R9, RZ, RZ, -R7 ;  /* 0x000000ffff097224 */ /* 0x004fc800078e0a07 */
[----:B------:R-:W-:-:S04]  /*0170*/  IMAD R9, R9, R10, RZ ;  /* 0x0000000a09097224 */ /* 0x000fc800078e02ff */
[----:B------:R-:W-:-:S04]  /*0180*/  IMAD.HI.U32 R7, R7, R9, R6 ;  /* 0x0000000907077227 */ /* 0x000fc800078e0006 */
[----:B------:R-:W-:Y:S02]  /*0190*/  IMAD.MOV.U32 R9, RZ, RZ, R8 ;  /* 0x000000ffff097224 */ /* 0x000fe400078e0008 */
[----:B------:R-:W1:Y:S02]  /*01a0*/  I2F.RP R8, R4 ;  /* 0x0000000400087306 */ /* 0x000e640000209400 */
[----:B------:R-:W-:-:S04]  /*01b0*/  IMAD.HI.U32 R6, R7, R9, RZ ;  /* 0x0000000907067227 */ /* 0x000fc800078e00ff */
[----:B------:R-:W-:-:S05]  /*01c0*/  IMAD R7, R6, R11, R9 ;  /* 0x0000000b06077224 */ /* 0x000fca00078e0209 */
[----:B------:R-:W-:Y:S01]  /*01d0*/  ISETP.GT.U32.AND P2, PT, R10, R7, PT ;  /* 0x000000070a00720c */ /* 0x000fe20003f44070 */
[----:B-1----:R-:W1:-:S12]  /*01e0*/  MUFU.RCP R8, R8 ;  /* 0x0000000800087308 */ /* 0x002e580000001000 */
[----:B------:R-:W-:Y:S02]  /*01f0*/  @!P2 IMAD.IADD R7, R7, 0x1, -R10 ;  /* 0x000000010707a824 */ /* 0x000fe400078e0a0a */
[----:B------:R-:W-:Y:S01]  /*0200*/  @!P2 VIADD R6, R6, 0x1 ;  /* 0x000000010606a836 */ /* 0x000fe20000000000 */
[----:B------:R-:W-:Y:S02]  /*0210*/  ISETP.NE.AND P2, PT, R5, RZ, PT ;  /* 0x000000ff0500720c */ /* 0x000fe40003f45270 */
[----:B------:R-:W-:Y:S02]  /*0220*/  ISETP.GE.U32.AND P0, PT, R7, R10, PT ;  /* 0x0000000a0700720c */ /* 0x000fe40003f06070 */
[----:B------:R-:W-:-:S04]  /*0230*/  LOP3.LUT R7, R0, R5, RZ, 0x3c, !PT ;  /* 0x0000000500077212 */ /* 0x000fc800078e3cff */
[----:B------:R-:W-:Y:S02]  /*0240*/  ISETP.GE.AND P1, PT, R7, RZ, PT ;  /* 0x000000ff0700720c */ /* 0x000fe40003f26270 */
[----:B-1----:R-:W-:-:S05]  /*0250*/  IADD3 R7, PT, PT, R8, 0xffffffe, RZ ;  /* 0x0ffffffe08077810 */ /* 0x002fca0007ffe0ff */
[----:B------:R-:W-:Y:S01]  /*0260*/  @P0 IADD3 R6, PT, PT, R6, 0x1, RZ ;  /* 0x0000000106060810 */ /* 0x000fe20007ffe0ff */
[----:B------:R-:W1:Y:S04]  /*0270*/  F2I.FTZ.U32.TRUNC.NTZ R7, R7 ;  /* 0x0000000700077305 */ /* 0x000e68000021f000 */
[----:B------:R-:W-:-:S05]  /*0280*/  IMAD.MOV.U32 R11, RZ, RZ, R6 ;  /* 0x000000ffff0b7224 */ /* 0x000fca00078e0006 */
[----:B------:R-:W-:Y:S02]  /*0290*/  @!P1 IADD3 R11, PT, PT, -R11, RZ, RZ ;  /* 0x000000ff0b0b9210 */ /* 0x000fe40007ffe1ff */
[----:B------:R-:W-:-:S04]  /*02a0*/  @!P2 LOP3.LUT R11, RZ, R5, RZ, 0x33, !PT ;  /* 0x00000005ff0ba212 */ /* 0x000fc800078e33ff */
[----:B------:R-:W-:Y:S01]  /*02b0*/  IADD3 R6, PT, PT, -R11, RZ, RZ ;  /* 0x000000ff0b067210 */ /* 0x000fe20007ffe1ff */
[----:B-1----:R-:W-:-:S04]  /*02c0*/  IMAD.MOV R9, RZ, RZ, -R7 ;  /* 0x000000ffff097224 */ /* 0x002fc800078e0a07 */
[----:B------:R-:W-:Y:S02]  /*02d0*/  IMAD R10, R5, R6, R0 ;  /* 0x00000006050a7224 */ /* 0x000fe400078e0200 */
[----:B------:R-:W-:Y:S02]  /*02e0*/  IMAD R5, R9, R4, RZ ;  /* 0x0000000409057224 */ /* 0x000fe400078e02ff */
[----:B------:R-:W-:Y:S01]  /*02f0*/  IMAD.MOV.U32 R6, RZ, RZ, RZ ;  /* 0x000000ffff067224 */ /* 0x000fe200078e00ff */
[----:B------:R-:W-:-:S03]  /*0300*/  IABS R8, R10 ;  /* 0x0000000a00087213 */ /* 0x000fc60000000000 */
[----:B------:R-:W-:Y:S01]  /*0310*/  IMAD.HI.U32 R6, R7, R5, R6 ;  /* 0x0000000507067227 */ /* 0x000fe200078e0006 */
[----:B------:R-:W-:-:S05]  /*0320*/  MOV R5, R8 ;  /* 0x0000000800057202 */ /* 0x000fca0000000f00 */
[----:B------:R-:W-:-:S04]  /*0330*/  IMAD.HI.U32 R6, R6, R5, RZ ;  /* 0x0000000506067227 */ /* 0x000fc800078e00ff */
[----:B------:R-:W-:-:S04]  /*0340*/  IMAD.MOV R7, RZ, RZ, -R6 ;  /* 0x000000ffff077224 */ /* 0x000fc800078e0a06 */
[----:B------:R-:W-:-:S05]  /*0350*/  IMAD R5, R4, R7, R5 ;  /* 0x0000000704057224 */ /* 0x000fca00078e0205 */
[----:B------:R-:W-:-:S13]  /*0360*/  ISETP.GT.U32.AND P2, PT, R4, R5, PT ;  /* 0x000000050400720c */ /* 0x000fda0003f44070 */
[-C--:B------:R-:W-:Y:S01]  /*0370*/  @!P2 IADD3 R5, PT, PT, R5, -R4.reuse, RZ ;  /* 0x800000040505a210 */ /* 0x080fe20007ffe0ff */
[----:B------:R-:W-:Y:S01]  /*0380*/  @!P2 VIADD R6, R6, 0x1 ;  /* 0x000000010606a836 */ /* 0x000fe20000000000 */
[----:B------:R-:W-:Y:S02]  /*0390*/  ISETP.NE.AND P2, PT, R3, RZ, PT ;  /* 0x000000ff0300720c */ /* 0x000fe40003f45270 */
[----:B------:R-:W-:Y:S02]  /*03a0*/  ISETP.GE.U32.AND P0, PT, R5, R4, PT ;  /* 0x000000040500720c */ /* 0x000fe40003f06070 */
[----:B------:R-:W-:-:S04]  /*03b0*/  LOP3.LUT R4, R10, R3, RZ, 0x3c, !PT ;  /* 0x000000030a047212 */ /* 0x000fc800078e3cff */
[----:B------:R-:W-:Y:S02]  /*03c0*/  ISETP.GE.AND P1, PT, R4, RZ, PT ;  /* 0x000000ff0400720c */ /* 0x000fe40003f26270 */
[----:B------:R-:W1:Y:S05]  /*03d0*/  LDC.64 R4, c[0x0][0x390] ;  /* 0x0000e400ff047b82 */ /* 0x000e6a0000000a00 */
[----:B------:R-:W-:-:S05]  /*03e0*/  @P0 IADD3 R6, PT, PT, R6, 0x1, RZ ;  /* 0x0000000106060810 */ /* 0x000fca0007ffe0ff */
[----:B------:R-:W-:Y:S02]  /*03f0*/  IMAD.MOV.U32 R9, RZ, RZ, R6 ;  /* 0x000000ffff097224 */ /* 0x000fe400078e0006 */
[----:B------:R-:W2:Y:S03]  /*0400*/  LDC.64 R6, c[0x0][0x398] ;  /* 0x0000e600ff067b82 */ /* 0x000ea60000000a00 */
[----:B------:R-:W-:Y:S02]  /*0410*/  @!P1 IADD3 R9, PT, PT, -R9, RZ, RZ ;  /* 0x000000ff09099210 */ /* 0x000fe40007ffe1ff */
[----:B------:R-:W-:-:S04]  /*0420*/  @!P2 LOP3.LUT R9, RZ, R3, RZ, 0x33, !PT ;  /* 0x00000003ff09a212 */ /* 0x000fc800078e33ff */
[----:B------:R-:W-:Y:S01]  /*0430*/  IADD3 R8, PT, PT, -R9, RZ, RZ ;  /* 0x000000ff09087210 */ /* 0x000fe20007ffe1ff */
[----:B------:R-:W-:-:S04]  /*0440*/  IMAD R9, R11, R2, R9 ;  /* 0x000000020b097224 */ /* 0x000fc800078e0209 */
[----:B------:R-:W-:-:S04]  /*0450*/  IMAD R8, R3, R8, R10 ;  /* 0x0000000803087224 */ /* 0x000fc800078e020a */
[----:B------:R-:W-:Y:S02]  /*0460*/  IMAD R11, R11, R3, R8 ;  /* 0x000000030b0b7224 */ /* 0x000fe400078e0208 */
[----:B-1----:R-:W-:-:S04]  /*0470*/  IMAD.WIDE R2, R9, 0x4, R4 ;  /* 0x0000000409027825 */ /* 0x002fc800078e0204 */
[----:B--2---:R-:W-:Y:S02]  /*0480*/  IMAD.WIDE R4, R11, 0x4, R6 ;  /* 0x000000040b047825 */ /* 0x004fe400078e0206 */
[----:B0-----:R-:W2:Y:S01]  /*0490*/  LDG.E R2, desc[UR4][R2.64] ;  /* 0x0000000402027981 */ /* 0x001ea2000c1e1900 */
[----:B------:R-:W0:Y:S03]  /*04a0*/  LDC.64 R6, c[0x0][0x3a0] ;  /* 0x0000e800ff067b82 */ /* 0x000e260000000a00 */
[----:B------:R-:W2:Y:S01]  /*04b0*/  LDG.E R5, desc[UR4][R4.64] ;  /* 0x0000000404057981 */ /* 0x000ea2000c1e1900 */
[----:B0-----:R-:W-:-:S04]  /*04c0*/  IMAD.WIDE R6, R0, 0x4, R6 ;  /* 0x0000000400067825 */ /* 0x001fc800078e0206 */
[----:B--2---:R-:W-:-:S05]  /*04d0*/  FMUL R9, R2, R5 ;  /* 0x0000000502097220 */ /* 0x004fca0000400000 */
[----:B------:R-:W-:Y:S01]  /*04e0*/  STG.E desc[UR4][R6.64], R9 ;  /* 0x0000000906007986 */ /* 0x000fe2000c101904 */
[----:B------:R-:W-:Y:S05]  /*04f0*/  EXIT ;  /* 0x000000000000794d */ /* 0x000fea0003800000 */
.L_x_31:
        /* <DEDUP_REMOVED lines=16> */
.L_x_36:


//--------------------- .text._Z13matmul_kerneliiiPKfS0_Pf --------------------------
	.section	.text._Z13matmul_kerneliiiPKfS0_Pf,"ax",@progbits
	.align	128
        .global         _Z13matmul_kerneliiiPKfS0_Pf
        .type           _Z13matmul_kerneliiiPKfS0_Pf,@function
        .size           _Z13matmul_kerneliiiPKfS0_Pf,(.L_x_37 - _Z13matmul_kerneliiiPKfS0_Pf)
        .other          _Z13matmul_kerneliiiPKfS0_Pf,@"STO_CUDA_ENTRY STV_DEFAULT"
_Z13matmul_kerneliiiPKfS0_Pf:
.text._Z13matmul_kerneliiiPKfS0_Pf:
[----:B------:R-:W-:Y:S01]  /*0000*/  LDC R1, c[0x0][0x37c] ;  /* 0x0000df00ff017b82 */ /* 0x000fe20000000800 */
[----:B------:R-:W0:Y:S01]  /*0010*/  S2R R17, SR_TID.Y ;  /* 0x0000000000117919 */ /* 0x000e220000002200 */
[----:B------:R-:W1:Y:S06]  /*0020*/  LDCU UR10, c[0x0][0x388] ;  /* 0x00007100ff0a77ac */ /* 0x000e6c0008000800 */
[----:B------:R-:W0:Y:S01]  /*0030*/  LDC R19, c[0x0][0x364] ;  /* 0x0000d900ff137b82 */ /* 0x000e220000000800 */
[----:B------:R-:W-:Y:S01]  /*0040*/  HFMA2 R23, -RZ, RZ, 0, 0 ;  /* 0x00000000ff177431 */ /* 0x000fe200000001ff */
[----:B------:R-:W2:Y:S01]  /*0050*/  S2R R16, SR_TID.X ;  /* 0x0000000000107919 */ /* 0x000ea20000002100 */
[----:B------:R-:W3:Y:S05]  /*0060*/  LDCU.64 UR8, c[0x0][0x358] ;  /* 0x00006b00ff0877ac */ /* 0x000eea0008000a00 */
[----:B------:R-:W0:Y:S08]  /*0070*/  S2UR UR4, SR_CTAID.Y ;  /* 0x00000000000479c3 */ /* 0x000e300000002600 */
[----:B------:R-:W2:Y:S01]  /*0080*/  S2UR UR5, SR_CTAID.X ;  /* 0x00000000000579c3 */ /* 0x000ea20000002500 */
[----:B-1----:R-:W-:-:S07]  /*0090*/  UISETP.GE.AND UP0, UPT, UR10, 0x1, UPT ;  /* 0x000000010a00788c */ /* 0x002fce000bf06270 */
[----:B------:R-:W2:Y:S01]  /*00a0*/  LDC R18, c[0x0][0x360] ;  /* 0x0000d800ff127b82 */ /* 0x000ea20000000800 */
[----:B0-----:R-:W-:Y:S02]  /*00b0*/  IMAD R19, R19, UR4, R17 ;  /* 0x0000000413137c24 */ /* 0x001fe4000f8e0211 */
[----:B--2---:R-:W-:Y:S01]  /*00c0*/  IMAD R18, R18, UR5, R16 ;  /* 0x0000000512127c24 */ /* 0x004fe2000f8e0210 */
[----:B---3--:R-:W-:Y:S06]  /*00d0*/  BRA.U !UP0, `(.L_x_32) ;  /* 0x0000000508c87547 */ /* 0x008fec000b800000 */
[----:B------:R-:W0:Y:S01]  /*00e0*/  S2UR UR7, SR_CgaCtaId ;  /* 0x00000000000779c3 */ /* 0x000e220000008800 */
[----:B------:R-:W1:Y:S01]  /*00f0*/  LDCU UR11, c[0x0][0x384] ;  /* 0x00007080ff0b77ac */ /* 0x000e620008000800 */
[----:B------:R-:W-:Y:S01]  /*0100*/  MOV R23, RZ ;  /* 0x000000ff00177202 */ /* 0x000fe20000000f00 */
[----:B------:R-:W-:Y:S01]  /*0110*/  IMAD R6, R19, UR10, R16 ;  /* 0x0000000a13067c24 */ /* 0x000fe2000f8e0210 */
[----:B------:R-:W-:Y:S01]  /*0120*/  UMOV UR5, 0x400 ;  /* 0x0000040000057882 */ /* 0x000fe20000000000 */
[----:B------:R-:W-:-:S03]  /*0130*/  UIADD3 UR4, UPT, UPT, UR10, 0x1f, URZ ;  /* 0x0000001f0a047890 */ /* 0x000fc6000fffe0ff */
[----:B------:R-:W2:Y:S01]  /*0140*/  LDC R0, c[0x0][0x384] ;  /* 0x0000e100ff007b82 */ /* 0x000ea20000000800 */
[----:B------:R-:W-:Y:S02]  /*0150*/  UIADD3 UR6, UPT, UPT, UR5, 0x1000, URZ ;  /* 0x0000100005067890 */ /* 0x000fe4000fffe0ff */
[----:B------:R-:W-:Y:S01]  /*0160*/  USHF.R.U32.HI UR4, URZ, 0x5, UR4 ;  /* 0x00000005ff047899 */ /* 0x000fe20008011604 */
[----:B------:R-:W3:Y:S04]  /*0170*/  LDCU UR13, c[0x0][0x388] ;  /* 0x00007100ff0d77ac */ /* 0x000ee80008000800 */
[----:B------:R-:W4:Y:S01]  /*0180*/  LDC.64 R20, c[0x0][0x390] ;  /* 0x0000e400ff147b82 */ /* 0x000f220000000a00 */
[----:B------:R-:W2:Y:S01]  /*0190*/  LDCU UR12, c[0x0][0x380] ;  /* 0x00007000ff0c77ac */ /* 0x000ea20008000800 */
[----:B-1----:R-:W-:Y:S01]  /*01a0*/  IMAD R7, R17, UR11, R18 ;  /* 0x0000000b11077c24 */ /* 0x002fe2000f8e0212 */
[----:B------:R-:W-:-:S02]  /*01b0*/  UIADD3 UR4, UPT, UPT, -UR4, URZ, URZ ;  /* 0x000000ff04047290 */ /* 0x000fc4000fffe1ff */
[----:B0-----:R-:W-:Y:S02]  /*01c0*/  ULEA UR5, UR7, UR5, 0x18 ;  /* 0x0000000507057291 */ /* 0x001fe4000f8ec0ff */
[----:B------:R-:W-:-:S04]  /*01d0*/  ULEA UR6, UR7, UR6, 0x18 ;  /* 0x0000000607067291 */ /* 0x000fc8000f8ec0ff */
[C---:B------:R-:W-:Y:S02]  /*01e0*/  LEA R5, R17.reuse, UR5, 0x7 ;  /* 0x0000000511057c11 */ /* 0x040fe4000f8e38ff */
[C---:B------:R-:W-:Y:S02]  /*01f0*/  LEA R2, R16.reuse, UR6, 0x2 ;  /* 0x0000000610027c11 */ /* 0x040fe4000f8e10ff */
[----:B------:R-:W-:Y:S02]  /*0200*/  LEA R4, R16, R5, 0x2 ;  /* 0x0000000510047211 */ /* 0x000fe400078e10ff */
[----:B---3--:R-:W-:-:S07]  /*0210*/  LEA R3, R17, R2, 0x7 ;  /* 0x0000000211037211 */ /* 0x008fce00078e38ff */
.L_x_33:
[----:B------:R-:W-:Y:S01]  /*0220*/  ISETP.GE.AND P0, PT, R17, UR13, PT ;  /* 0x0000000d11007c0c */ /* 0x000fe2000bf06270 */
[----:B------:R-:W-:Y:S01]  /*0230*/  HFMA2 R22, -RZ, RZ, 0, 0 ;  /* 0x00000000ff167431 */ /* 0x000fe200000001ff */
[----:B------:R-:W-:Y:S01]  /*0240*/  ISETP.GE.AND P1, PT, R16, UR13, PT ;  /* 0x0000000d10007c0c */ /* 0x000fe2000bf26270 */
[----:B----4-:R-:W-:Y:S01]  /*0250*/  IMAD.WIDE R8, R6, 0x4, R20 ;  /* 0x0000000406087825 */ /* 0x010fe200078e0214 */
[----:B--2---:R-:W-:Y:S02]  /*0260*/  ISETP.GE.OR P0, PT, R18, R0, P0 ;  /* 0x000000001200720c */ /* 0x004fe40000706670 */
[----:B------:R-:W-:Y:S02]  /*0270*/  ISETP.GE.OR P1, PT, R19, UR12, P1 ;  /* 0x0000000c13007c0c */ /* 0x000fe40008f26670 */
[----:B------:R-:W-:-:S09]  /*0280*/  MOV R27, RZ ;  /* 0x000000ff001b7202 */ /* 0x000fd20000000f00 */
[----:B------:R-:W0:Y:S02]  /*0290*/  @!P0 LDC.64 R10, c[0x0][0x398] ;  /* 0x0000e600ff0a8b82 */ /* 0x000e240000000a00 */
[----:B------:R-:W2:Y:S01]  /*02a0*/  @!P1 LDG.E R27, desc[UR8][R8.64] ;  /* 0x00000008081b9981 */ /* 0x000ea2000c1e1900 */
[----:B0-----:R-:W-:-:S05]  /*02b0*/  @!P0 IMAD.WIDE R10, R7, 0x4, R10 ;  /* 0x00000004070a8825 */ /* 0x001fca00078e020a */
[----:B------:R-:W3:Y:S04]  /*02c0*/  @!P0 LDG.E R22, desc[UR8][R10.64] ;  /* 0x000000080a168981 */ /* 0x000ee8000c1e1900 */
[----:B--2---:R-:W-:Y:S04]  /*02d0*/  STS [R4], R27 ;  /* 0x0000001b04007388 */ /* 0x004fe80000000800 */
[----:B---3--:R-:W-:Y:S01]  /*02e0*/  STS [R3], R22 ;  /* 0x0000001603007388 */ /* 0x008fe20000000800 */
[----:B------:R-:W-:Y:S06]  /*02f0*/  BAR.SYNC.DEFER_BLOCKING 0x0 ;  /* 0x0000000000007b1d */ /* 0x000fec0000010000 */
[----:B------:R-:W-:Y:S04]  /*0300*/  LDS R26, [R2] ;  /* 0x00000000021a7984 */ /* 0x000fe80000000800 */
[----:B------:R-:W0:Y:S04]  /*0310*/  LDS.128 R12, [R5] ;  /* 0x00000000050c7984 */ /* 0x000e280000000c00 */
[----:B------:R-:W1:Y:S04]  /*0320*/  LDS R29, [R2+0x80] ;  /* 0x00008000021d7984 */ /* 0x000e680000000800 */
[----:B------:R-:W2:Y:S04]  /*0330*/  LDS R25, [R2+0x100] ;  /* 0x0001000002197984 */ /* 0x000ea80000000800 */
[----:B------:R-:W3:Y:S04]  /*0340*/  LDS R24, [R2+0x180] ;  /* 0x0001800002187984 */ /* 0x000ee80000000800 */
[----:B------:R-:W-:Y:S04]  /*0350*/  LDS.128 R8, [R5+0x10] ;  /* 0x0000100005087984 */ /* 0x000fe80000000c00 */
[----:B------:R-:W-:Y:S01]  /*0360*/  LDS R22, [R2+0x280] ;  /* 0x0002800002167984 */ /* 0x000fe20000000800 */
[----:B0-----:R-:W-:-:S03]  /*0370*/  FFMA R12, R12, R26, R23 ;  /* 0x0000001a0c0c7223 */ /* 0x001fc60000000017 */
[----:B------:R-:W0:Y:S01]  /*0380*/  LDS R23, [R2+0x200] ;  /* 0x0002000002177984 */ /* 0x000e220000000800 */
[----:B-1----:R-:W-:-:S03]  /*0390*/  FFMA R12, R29, R13, R12 ;  /* 0x0000000d1d0c7223 */ /* 0x002fc6000000000c */
[----:B------:R-:W-:Y:S01]  /*03a0*/  LDS R26, [R2+0xb80] ;  /* 0x000b8000021a7984 */ /* 0x000fe20000000800 */
[----:B--2---:R-:W-:-:S03]  /*03b0*/  FFMA R13, R25, R14, R12 ;  /* 0x0000000e190d7223 */ /* 0x004fc6000000000c */
[----:B------:R-:W1:Y:S01]  /*03c0*/  LDS R25, [R2+0x300] ;  /* 0x0003000002197984 */ /* 0x000e620000000800 */
[----:B---3--:R-:W-:-:S03]  /*03d0*/  FFMA R13, R24, R15, R13 ;  /* 0x0000000f180d7223 */ /* 0x008fc6000000000d */
[----:B------:R-:W2:Y:S01]  /*03e0*/  LDS R24, [R2+0x380] ;  /* 0x0003800002187984 */ /* 0x000ea20000000800 */
[----:B0-----:R-:W-:-:S03]  /*03f0*/  FFMA R27, R8, R23, R13 ;  /* 0x00000017081b7223 */ /* 0x001fc6000000000d */
[----:B------:R-:W-:Y:S04]  /*0400*/  LDS R23, [R2+0x400] ;  /* 0x0004000002177984 */ /* 0x000fe80000000800 */
[----:B------:R-:W0:Y:S01]  /*0410*/  LDS.128 R12, [R5+0x20] ;  /* 0x00002000050c7984 */ /* 0x000e220000000c00 */
[----:B------:R-:W-:-:S03]  /*0420*/  FFMA R8, R22, R9, R27 ;  /* 0x0000000916087223 */ /* 0x000fc6000000001b */
[----:B------:R-:W3:Y:S01]  /*0430*/  LDS R22, [R2+0x480] ;  /* 0x0004800002167984 */ /* 0x000ee20000000800 */
[----:B-1----:R-:W-:-:S03]  /*0440*/  FFMA R9, R25, R10, R8 ;  /* 0x0000000a19097223 */ /* 0x002fc60000000008 */
[----:B------:R-:W1:Y:S01]  /*0450*/  LDS R25, [R2+0x500] ;  /* 0x0005000002197984 */ /* 0x000e620000000800 */
[----:B--2---:R-:W-:-:S03]  /*0460*/  FFMA R9, R24, R11, R9 ;  /* 0x0000000b18097223 */ /* 0x004fc60000000009 */
[----:B------:R-:W2:Y:S01]  /*0470*/  LDS R24, [R2+0x580] ;  /* 0x0005800002187984 */ /* 0x000ea20000000800 */
[----:B0-----:R-:W-:-:S03]  /*0480*/  FFMA R27, R12, R23, R9 ;  /* 0x000000170c1b7223 */ /* 0x001fc60000000009 */
[----:B------:R-:W-:Y:S04]  /*0490*/  LDS R23, [R2+0x600] ;  /* 0x0006000002177984 */ /* 0x000fe80000000800 */
[----:B------:R-:W0:Y:S01]  /*04a0*/  LDS.128 R8, [R5+0x30] ;  /* 0x0000300005087984 */ /* 0x000e220000000c00 */
[----:B---3--:R-:W-:-:S03]  /*04b0*/  FFMA R12, R22, R13, R27 ;  /* 0x0000000d160c7223 */ /* 0x008fc6000000001b */
        /* <DEDUP_REMOVED lines=22> */
[----:B------:R-:W-:Y:S04]  /*0620*/  LDS R27, [R2+0xc00] ;  /* 0x000c0000021b7984 */ /* 0x000fe80000000800 */
[----:B------:R-:W-:Y:S01]  /*0630*/  LDS R24, [R2+0xc80] ;  /* 0x000c800002187984 */ /* 0x000fe20000000800 */
[----:B0-----:R-:W-:-:S03]  /*0640*/  FFMA R23, R8, R23, R13 ;  /* 0x0000001708177223 */ /* 0x001fc6000000000d */
[----:B------:R-:W0:Y:S01]  /*0650*/  LDS.128 R12, [R5+0x60] ;  /* 0x00006000050c7984 */ /* 0x000e220000000c00 */
[----:B---3--:R-:W-:-:S03]  /*0660*/  FFMA R22, R22, R9, R23 ;  /* 0x0000000916167223 */ /* 0x008fc60000000017 */
[----:B------:R-:W2:Y:S01]  /*0670*/  LDS R23, [R2+0xd00] ;  /* 0x000d000002177984 */ /* 0x000ea20000000800 */
[----:B-1----:R-:W-:-:S03]  /*0680*/  FFMA R25, R25, R10, R22 ;  /* 0x0000000a19197223 */ /* 0x002fc60000000016 */
[----:B------:R-:W1:Y:S01]  /*0690*/  LDS R22, [R2+0xd80] ;  /* 0x000d800002167984 */ /* 0x000e620000000800 */
[----:B------:R-:W-:-:S03]  /*06a0*/  FFMA R11, R26, R11, R25 ;  /* 0x0000000b1a0b7223 */ /* 0x000fc60000000019 */
[----:B------:R-:W-:Y:S01]  /*06b0*/  LDS R25, [R2+0xe00] ;  /* 0x000e000002197984 */ /* 0x000fe20000000800 */
[----:B0-----:R-:W-:-:S03]  /*06c0*/  FFMA R27, R12, R27, R11 ;  /* 0x0000001b0c1b7223 */ /* 0x001fc6000000000b */
[----:B------:R-:W0:Y:S01]  /*06d0*/  LDS.128 R8, [R5+0x70] ;  /* 0x0000700005087984 */ /* 0x000e220000000c00 */
[----:B------:R-:W-:-:S03]  /*06e0*/  FFMA R24, R24, R13, R27 ;  /* 0x0000000d18187223 */ /* 0x000fc6000000001b */
[----:B------:R-:W3:Y:S04]  /*06f0*/  LDS R27, [R2+0xe80] ;  /* 0x000e8000021b7984 */ /* 0x000ee80000000800 */
[----:B------:R-:W4:Y:S04]  /*0700*/  LDS R13, [R2+0xf00] ;  /* 0x000f0000020d7984 */ /* 0x000f280000000800 */
[----:B------:R-:W5:Y:S01]  /*0710*/  LDS R12, [R2+0xf80] ;  /* 0x000f8000020c7984 */ /* 0x000f620000000800 */
[----:B--2---:R-:W-:Y:S01]  /*0720*/  FFMA R23, R23, R14, R24 ;  /* 0x0000000e17177223 */ /* 0x004fe20000000018 */
[----:B------:R-:W-:-:S03]  /*0730*/  UIADD3 UR4, UPT, UPT, UR4, 0x1, URZ ;  /* 0x0000000104047890 */ /* 0x000fc6000fffe0ff */
[----:B-1----:R-:W-:Y:S01]  /*0740*/  FFMA R15, R22, R15, R23 ;  /* 0x0000000f160f7223 */ /* 0x002fe20000000017 */
[----:B------:R-:W-:Y:S01]  /*0750*/  UISETP.NE.AND UP0, UPT, UR4, URZ, UPT ;  /* 0x000000ff0400728c */ /* 0x000fe2000bf05270 */
[----:B------:R-:W-:Y:S02]  /*0760*/  IADD3 R17, PT, PT, R17, 0x20, RZ ;  /* 0x0000002011117810 */ /* 0x000fe40007ffe0ff */
[----:B------:R-:W-:Y:S02]  /*0770*/  IADD3 R6, PT, PT, R6, 0x20, RZ ;  /* 0x0000002006067810 */ /* 0x000fe40007ffe0ff */
[----:B------:R-:W-:Y:S02]  /*0780*/  IADD3 R16, PT, PT, R16, 0x20, RZ ;  /* 0x0000002010107810 */ /* 0x000fe40007ffe0ff */
[----:B------:R-:W-:Y:S01]  /*0790*/  LEA R7, R0, R7, 0x5 ;  /* 0x0000000700077211 */ /* 0x000fe200078e28ff */
[----:B0-----:R-:W-:-:S04]  /*07a0*/  FFMA R8, R8, R25, R15 ;  /* 0x0000001908087223 */ /* 0x001fc8000000000f */
[----:B---3--:R-:W-:-:S04]  /*07b0*/  FFMA R8, R27, R9, R8 ;  /* 0x000000091b087223 */ /* 0x008fc80000000008 */
[----:B----4-:R-:W-:-:S04]  /*07c0*/  FFMA R13, R13, R10, R8 ;  /* 0x0000000a0d0d7223 */ /* 0x010fc80000000008 */
[----:B-----5:R-:W-:Y:S01]  /*07d0*/  FFMA R23, R12, R11, R13 ;  /* 0x0000000b0c177223 */ /* 0x020fe2000000000d */
[----:B------:R-:W-:Y:S06]  /*07e0*/  BAR.SYNC.DEFER_BLOCKING 0x0 ;  /* 0x0000000000007b1d */ /* 0x000fec0000010000 */
[----:B------:R-:W-:Y:S05]  /*07f0*/  BRA.U UP0, `(.L_x_33) ;  /* 0xfffffff900887547 */ /* 0x000fea000b83ffff */
.L_x_32:
[----:B------:R-:W0:Y:S02]  /*0800*/  LDCU.64 UR4, c[0x0][0x380] ;  /* 0x00007000ff0477ac */ /* 0x000e240008000a00 */
[----:B0-----:R-:W-:-:S04]  /*0810*/  ISETP.GE.AND P0, PT, R18, UR5, PT ;  /* 0x0000000512007c0c */ /* 0x001fc8000bf06270 */
[----:B------:R-:W-:-:S13]  /*0820*/  ISETP.GE.OR P0, PT, R19, UR4, P0 ;  /* 0x0000000413007c0c */ /* 0x000fda0008706670 */
[----:B------:R-:W-:Y:S05]  /*0830*/  @P0 EXIT ;  /* 0x000000000000094d */ /* 0x000fea0003800000 */
[----:B------:R-:W0:Y:S01]  /*0840*/  LDC.64 R2, c[0x0][0x3a0] ;  /* 0x0000e800ff027b82 */ /* 0x000e220000000a00 */
[----:B------:R-:W-:-:S04]  /*0850*/  IMAD R19, R19, UR5, R18 ;  /* 0x0000000513137c24 */ /* 0x000fc8000f8e0212 */
[----:B0-----:R-:W-:-:S05]  /*0860*/  IMAD.WIDE R2, R19, 0x4, R2 ;  /* 0x0000000413027825 */ /* 0x001fca00078e0202 */
[----:B------:R-:W-:Y:S01]  /*0870*/  STG.E desc[UR8][R2.64], R23 ;  /* 0x0000001702007986 */ /* 0x000fe2000c101908 */
[----:B------:R-:W-:Y:S05]  /*0880*/  EXIT ;  /* 0x000000000000794d */ /* 0x000fea0003800000 */
.L_x_34:
        /* <DEDUP_REMOVED lines=15> */
.L_x_37:


//--------------------- .nv.global.init           --------------------------
	.section	.nv.global.init,"aw",@progbits
.nv.global.init:
	.type		$str$2,@object
	.size		$str$2,($str - $str$2)
$str$2:
        /*0000*/ 	.byte	0x0a, 0x20, 0x62, 0x69, 0x64, 0x3d, 0x25, 0x64, 0x20, 0x62, 0x64, 0x69, 0x6d, 0x3d, 0x25, 0x64
        /*0010*/ 	.byte	0x20, 0x74, 0x69, 0x64, 0x3d, 0x25, 0x64, 0x20, 0x69, 0x64, 0x78, 0x3d, 0x25, 0x64, 0x20, 0x63
        /*0020*/ 	.byte	0x6f, 0x6c, 0x3d, 0x25, 0x64, 0x20, 0x74, 0x69, 0x6c, 0x65, 0x5f, 0x41, 0x3d, 0x25, 0x66, 0x20
        /*0030*/ 	.byte	0x74, 0x69, 0x6c, 0x65, 0x5f, 0x42, 0x3d, 0x25, 0x66, 0x0a, 0x00
	.type		$str,@object
	.size		$str,($str$1 - $str)
$str:
        /*003b*/ 	.byte	0x0a, 0x20, 0x49, 0x46, 0x20, 0x41, 0x3a, 0x20, 0x62, 0x69, 0x64, 0x3d, 0x25, 0x64, 0x20, 0x62
        /*004b*/ 	.byte	0x64, 0x69, 0x6d, 0x3d, 0x25, 0x64, 0x20, 0x74, 0x69, 0x64, 0x3d, 0x25, 0x64, 0x20, 0x69, 0x64
        /*005b*/ 	.byte	0x78, 0x3d, 0x25, 0x64, 0x20, 0x77, 0x3d, 0x25, 0x64, 0x20, 0x73, 0x74, 0x65, 0x70, 0x3d, 0x25
        /*006b*/ 	.byte	0x64, 0x2c, 0x20, 0x74, 0x69, 0x6c, 0x65, 0x5f, 0x41, 0x3d, 0x25, 0x66, 0x0a, 0x00
	.type		$str$1,@object
	.size		$str$1,(.L_1 - $str$1)
$str$1:
        /*0079*/ 	.byte	0x0a, 0x20, 0x49, 0x46, 0x20, 0x42, 0x3a, 0x20, 0x62, 0x69, 0x64, 0x3d, 0x25, 0x64, 0x20, 0x62
        /*0089*/ 	.byte	0x64, 0x69, 0x6d, 0x3d, 0x25, 0x64, 0x20, 0x74, 0x69, 0x64, 0x3d, 0x25, 0x64, 0x20, 0x69, 0x64
        /*0099*/ 	.byte	0x78, 0x3d, 0x25, 0x64, 0x20, 0x77, 0x3d, 0x25, 0x64, 0x20, 0x73, 0x74, 0x65, 0x70, 0x3d, 0x25
        /*00a9*/ 	.byte	0x64, 0x2c, 0x20, 0x74, 0x69, 0x6c, 0x65, 0x5f, 0x42, 0x3d, 0x25, 0x66, 0x0a, 0x00
.L_1:


//--------------------- .nv.shared._Z20krp_kernel_sharedmemiiiPKfS0_Pf --------------------------
	.section	.nv.shared._Z20krp_kernel_sharedmemiiiPKfS0_Pf,"aw",@nobits
	.sectionflags	@""
	.align	4
.nv.shared._Z20krp_kernel_sharedmemiiiPKfS0_Pf:
	.zero		1088


//--------------------- .nv.shared.reserved.0     --------------------------
	.section	.nv.shared.reserved.0,"aw",@nobits
	.weak		__nv_reservedSMEM_offset_0_alias
	.size		__nv_reservedSMEM_offset_0_alias, 0, 64
	.other		__nv_reservedSMEM_offset_0_alias,@"STO_CUDA_RESERVED_SHARED STV_DEFAULT"
__nv_reservedSMEM_offset_0_alias:
	.zero		0
	.zero		64


//--------------------- .nv.shared._Z13matmul_kerneliiiPKfS0_Pf --------------------------
	.section	.nv.shared._Z13matmul_kerneliiiPKfS0_Pf,"aw",@nobits
	.sectionflags	@""
	.align	4
.nv.shared._Z13matmul_kerneliiiPKfS0_Pf:
	.zero		9216


//--------------------- .nv.constant0._Z20krp_kernel_sharedmemiiiPKfS0_Pf --------------------------
	.section	.nv.constant0._Z20krp_kernel_sharedmemiiiPKfS0_Pf,"a",@progbits
	.sectionflags	@""
	.align	4
.nv.constant0._Z20krp_kernel_sharedmemiiiPKfS0_Pf:
	.zero		936


//--------------------- .nv.constant0._Z10krp_kerneliiiPKfS0_Pf --------------------------
	.section	.nv.constant0._Z10krp_kerneliiiPKfS0_Pf,"a",@progbits
	.sectionflags	@""
	.align	4
.nv.constant0._Z10krp_kerneliiiPKfS0_Pf:
	.zero		936


//--------------------- .nv.constant0._Z13matmul_kerneliiiPKfS0_Pf --------------------------
	.section	.nv.constant0._Z13matmul_kerneliiiPKfS0_Pf,"a",@progbits
	.sectionflags	@""
	.align	4
.nv.constant0._Z13matmul_kerneliiiPKfS0_Pf:
	.zero		936


//--------------------- SYMBOLS --------------------------

	.type		.nv.reservedSmem.offset0,@object
	.size		.nv.reservedSmem.offset0,0x4
	.type		.nv.reservedSmem.cap,@object
	.size		.nv.reservedSmem.cap,0x4
	.type		vprintf,@function
